	.target	sm_80

	.elftype	@"ET_EXEC"


//--------------------- .note.nv.tkinfo           --------------------------
	.section	.note.nv.tkinfo,"",@"SHT_NOTE"
	.sectionflags	@"SHF_NOTE_NV_TKINFO"
	.tkinfo
        /*0018*/ 	.word	0x00000002
        /*0030*/ 	.string	""
        /*0030*/ 	.string	"ptxas"
        /*0030*/ 	.string	"Cuda compilation tools, release 13.0, V13.0.88"
        /*0030*/ 	.string	"Build cuda_13.0.r13.0/compiler.36424714_0"
        /*0030*/ 	.string	"-v  -suppress-debug-info  -lineinfo  -arch sm_80 "



//--------------------- .note.nv.cuinfo           --------------------------
	.section	.note.nv.cuinfo,"",@"SHT_NOTE"
	.sectionflags	@"SHF_NOTE_NV_CUINFO"
        /*0018*/ 	.short	0x0002
        /*001a*/ 	.short	0x0050
        /*001c*/ 	.short	0x0082
	.zero		2


//--------------------- .nv.info                  --------------------------
	.section	.nv.info,"",@"SHT_CUDA_INFO"
	.align	4


	//----- nvinfo : EIATTR_REGCOUNT
	.align		4
        /*0000*/ 	.byte	0x04, 0x2f
        /*0002*/ 	.short	(.L_2 - .L_1)
	.align		4
.L_1:
        /*0004*/ 	.word	index@(attn_fwd)
        /*0008*/ 	.word	0x00000080


	//----- nvinfo : EIATTR_FRAME_SIZE
	.align		4
.L_2:
        /*000c*/ 	.byte	0x04, 0x11
        /*000e*/ 	.short	(.L_4 - .L_3)
	.align		4
.L_3:
        /*0010*/ 	.word	index@(attn_fwd)
        /*0014*/ 	.word	0x00000000


	//----- nvinfo : EIATTR_MIN_STACK_SIZE
	.align		4
.L_4:
        /*0018*/ 	.byte	0x04, 0x12
        /*001a*/ 	.short	(.L_6 - .L_5)
	.align		4
.L_5:
        /*001c*/ 	.word	index@(attn_fwd)
        /*0020*/ 	.word	0x00000000
.L_6:


//--------------------- .nv.info.attn_fwd         --------------------------
	.section	.nv.info.attn_fwd,"",@"SHT_CUDA_INFO"
	.sectionflags	@""
	.align	4


	//----- nvinfo : EIATTR_CUDA_API_VERSION
	.align		4
        /*0000*/ 	.byte	0x04, 0x37
        /*0002*/ 	.short	(.L_8 - .L_7)
.L_7:
        /*0004*/ 	.word	0x00000082


	//----- nvinfo : EIATTR_SW2861232_WAR
	.align		4
.L_8:
        /*0008*/ 	.byte	0x01, 0x35
	.zero		2


	//----- nvinfo : EIATTR_PARAM_CBANK
	.align		4
        /*000c*/ 	.byte	0x04, 0x0a
        /*000e*/ 	.short	(.L_10 - .L_9)
	.align		4
.L_9:
        /*0010*/ 	.word	index@(.nv.constant0.attn_fwd)
        /*0014*/ 	.short	0x0160
        /*0016*/ 	.short	0x0088


	//----- nvinfo : EIATTR_CBANK_PARAM_SIZE
	.align		4
.L_10:
        /*0018*/ 	.byte	0x03, 0x19
        /*001a*/ 	.short	0x0088


	//----- nvinfo : EIATTR_KPARAM_INFO
	.align		4
        /*001c*/ 	.byte	0x04, 0x17
        /*001e*/ 	.short	(.L_12 - .L_11)
.L_11:
        /*0020*/ 	.word	0x00000000
        /*0024*/ 	.short	0x0019
        /*0026*/ 	.short	0x0080
        /*0028*/ 	.byte	0x00, 0xf4, 0x21, 0x00


	//----- nvinfo : EIATTR_KPARAM_INFO
	.align		4
.L_12:
        /*002c*/ 	.byte	0x04, 0x17
        /*002e*/ 	.short	(.L_14 - .L_13)
.L_13:
        /*0030*/ 	.word	0x00000000
        /*0034*/ 	.short	0x0018
        /*0036*/ 	.short	0x0078
        /*0038*/ 	.byte	0x00, 0xf4, 0x21, 0x00


	//----- nvinfo : EIATTR_KPARAM_INFO
	.align		4
.L_14:
        /*003c*/ 	.byte	0x04, 0x17
        /*003e*/ 	.short	(.L_16 - .L_15)
.L_15:
        /*0040*/ 	.word	0x00000000
        /*0044*/ 	.short	0x0017
        /*0046*/ 	.short	0x0070
        /*0048*/ 	.byte	0x00, 0xf0, 0x11, 0x00


	//----- nvinfo : EIATTR_KPARAM_INFO
	.align		4
.L_16:
        /*004c*/ 	.byte	0x04, 0x17
        /*004e*/ 	.short	(.L_18 - .L_17)
.L_17:
        /*0050*/ 	.word	0x00000000
        /*0054*/ 	.short	0x0016
        /*0056*/ 	.short	0x006c
        /*0058*/ 	.byte	0x00, 0xf0, 0x11, 0x00


	//----- nvinfo : EIATTR_KPARAM_INFO
	.align		4
.L_18:
        /*005c*/ 	.byte	0x04, 0x17
        /*005e*/ 	.short	(.L_20 - .L_19)
.L_19:
        /*0060*/ 	.word	0x00000000
        /*0064*/ 	.short	0x0015
        /*0066*/ 	.short	0x0068
        /*0068*/ 	.byte	0x00, 0xf0, 0x11, 0x00


	//----- nvinfo : EIATTR_KPARAM_INFO
	.align		4
.L_20:
        /*006c*/ 	.byte	0x04, 0x17
        /*006e*/ 	.short	(.L_22 - .L_21)
.L_21:
        /*0070*/ 	.word	0x00000000
        /*0074*/ 	.short	0x0014
        /*0076*/ 	.short	0x0064
        /*0078*/ 	.byte	0x00, 0xf0, 0x11, 0x00


	//----- nvinfo : EIATTR_KPARAM_INFO
	.align		4
.L_22:
        /*007c*/ 	.byte	0x04, 0x17
        /*007e*/ 	.short	(.L_24 - .L_23)
.L_23:
        /*0080*/ 	.word	0x00000000
        /*0084*/ 	.short	0x0013
        /*0086*/ 	.short	0x0060
        /*0088*/ 	.byte	0x00, 0xf0, 0x11, 0x00


	//----- nvinfo : EIATTR_KPARAM_INFO
	.align		4
.L_24:
        /*008c*/ 	.byte	0x04, 0x17
        /*008e*/ 	.short	(.L_26 - .L_25)
.L_25:
        /*0090*/ 	.word	0x00000000
        /*0094*/ 	.short	0x0012
        /*0096*/ 	.short	0x005c
        /*0098*/ 	.byte	0x00, 0xf0, 0x11, 0x00


	//----- nvinfo : EIATTR_KPARAM_INFO
	.align		4
.L_26:
        /*009c*/ 	.byte	0x04, 0x17
        /*009e*/ 	.short	(.L_28 - .L_27)
.L_27:
        /*00a0*/ 	.word	0x00000000
        /*00a4*/ 	.short	0x0011
        /*00a6*/ 	.short	0x0058
        /*00a8*/ 	.byte	0x00, 0xf0, 0x11, 0x00


	//----- nvinfo : EIATTR_KPARAM_INFO
	.align		4
.L_28:
        /*00ac*/ 	.byte	0x04, 0x17
        /*00ae*/ 	.short	(.L_30 - .L_29)
.L_29:
        /*00b0*/ 	.word	0x00000000
        /*00b4*/ 	.short	0x0010
        /*00b6*/ 	.short	0x0054
        /*00b8*/ 	.byte	0x00, 0xf0, 0x11, 0x00


	//----- nvinfo : EIATTR_KPARAM_INFO
	.align		4
.L_30:
        /*00bc*/ 	.byte	0x04, 0x17
        /*00be*/ 	.short	(.L_32 - .L_31)
.L_31:
        /*00c0*/ 	.word	0x00000000
        /*00c4*/ 	.short	0x000f
        /*00c6*/ 	.short	0x0050
        /*00c8*/ 	.byte	0x00, 0xf0, 0x11, 0x00


	//----- nvinfo : EIATTR_KPARAM_INFO
	.align		4
.L_32:
        /*00cc*/ 	.byte	0x04, 0x17
        /*00ce*/ 	.short	(.L_34 - .L_33)
.L_33:
        /*00d0*/ 	.word	0x00000000
        /*00d4*/ 	.short	0x000e
        /*00d6*/ 	.short	0x004c
        /*00d8*/ 	.byte	0x00, 0xf0, 0x11, 0x00


	//----- nvinfo : EIATTR_KPARAM_INFO
	.align		4
.L_34:
        /*00dc*/ 	.byte	0x04, 0x17
        /*00de*/ 	.short	(.L_36 - .L_35)
.L_35:
        /*00e0*/ 	.word	0x00000000
        /*00e4*/ 	.short	0x000d
        /*00e6*/ 	.short	0x0048
        /*00e8*/ 	.byte	0x00, 0xf0, 0x11, 0x00


	//----- nvinfo : EIATTR_KPARAM_INFO
	.align		4
.L_36:
        /*00ec*/ 	.byte	0x04, 0x17
        /*00ee*/ 	.short	(.L_38 - .L_37)
.L_37:
        /*00f0*/ 	.word	0x00000000
        /*00f4*/ 	.short	0x000c
        /*00f6*/ 	.short	0x0044
        /*00f8*/ 	.byte	0x00, 0xf0, 0x11, 0x00


	//----- nvinfo : EIATTR_KPARAM_INFO
	.align		4
.L_38:
        /*00fc*/ 	.byte	0x04, 0x17
        /*00fe*/ 	.short	(.L_40 - .L_39)
.L_39:
        /*0100*/ 	.word	0x00000000
        /*0104*/ 	.short	0x000b
        /*0106*/ 	.short	0x0040
        /*0108*/ 	.byte	0x00, 0xf0, 0x11, 0x00


	//----- nvinfo : EIATTR_KPARAM_INFO
	.align		4
.L_40:
        /*010c*/ 	.byte	0x04, 0x17
        /*010e*/ 	.short	(.L_42 - .L_41)
.L_41:
        /*0110*/ 	.word	0x00000000
        /*0114*/ 	.short	0x000a
        /*0116*/ 	.short	0x003c
        /*0118*/ 	.byte	0x00, 0xf0, 0x11, 0x00


	//----- nvinfo : EIATTR_KPARAM_INFO
	.align		4
.L_42:
        /*011c*/ 	.byte	0x04, 0x17
        /*011e*/ 	.short	(.L_44 - .L_43)
.L_43:
        /*0120*/ 	.word	0x00000000
        /*0124*/ 	.short	0x0009
        /*0126*/ 	.short	0x0038
        /*0128*/ 	.byte	0x00, 0xf0, 0x11, 0x00


	//----- nvinfo : EIATTR_KPARAM_INFO
	.align		4
.L_44:
        /*012c*/ 	.byte	0x04, 0x17
        /*012e*/ 	.short	(.L_46 - .L_45)
.L_45:
        /*0130*/ 	.word	0x00000000
        /*0134*/ 	.short	0x0008
        /*0136*/ 	.short	0x0034
        /*0138*/ 	.byte	0x00, 0xf0, 0x11, 0x00


	//----- nvinfo : EIATTR_KPARAM_INFO
	.align		4
.L_46:
        /*013c*/ 	.byte	0x04, 0x17
        /*013e*/ 	.short	(.L_48 - .L_47)
.L_47:
        /*0140*/ 	.word	0x00000000
        /*0144*/ 	.short	0x0007
        /*0146*/ 	.short	0x0030
        /*0148*/ 	.byte	0x00, 0xf0, 0x11, 0x00


	//----- nvinfo : EIATTR_KPARAM_INFO
	.align		4
.L_48:
        /*014c*/ 	.byte	0x04, 0x17
        /*014e*/ 	.short	(.L_50 - .L_49)
.L_49:
        /*0150*/ 	.word	0x00000000
        /*0154*/ 	.short	0x0006
        /*0156*/ 	.short	0x002c
        /*0158*/ 	.byte	0x00, 0xf0, 0x11, 0x00


	//----- nvinfo : EIATTR_KPARAM_INFO
	.align		4
.L_50:
        /*015c*/ 	.byte	0x04, 0x17
        /*015e*/ 	.short	(.L_52 - .L_51)
.L_51:
        /*0160*/ 	.word	0x00000000
        /*0164*/ 	.short	0x0005
        /*0166*/ 	.short	0x0028
        /*0168*/ 	.byte	0x00, 0xf0, 0x11, 0x00


	//----- nvinfo : EIATTR_KPARAM_INFO
	.align		4
.L_52:
        /*016c*/ 	.byte	0x04, 0x17
        /*016e*/ 	.short	(.L_54 - .L_53)
.L_53:
        /*0170*/ 	.word	0x00000000
        /*0174*/ 	.short	0x0004
        /*0176*/ 	.short	0x0020
        /*0178*/ 	.byte	0x00, 0xf4, 0x21, 0x00


	//----- nvinfo : EIATTR_KPARAM_INFO
	.align		4
.L_54:
        /*017c*/ 	.byte	0x04, 0x17
        /*017e*/ 	.short	(.L_56 - .L_55)
.L_55:
        /*0180*/ 	.word	0x00000000
        /*0184*/ 	.short	0x0003
        /*0186*/ 	.short	0x0018
        /*0188*/ 	.byte	0x00, 0xf4, 0x21, 0x00


	//----- nvinfo : EIATTR_KPARAM_INFO
	.align		4
.L_56:
        /*018c*/ 	.byte	0x04, 0x17
        /*018e*/ 	.short	(.L_58 - .L_57)
.L_57:
        /*0190*/ 	.word	0x00000000
        /*0194*/ 	.short	0x0002
        /*0196*/ 	.short	0x0010
        /*0198*/ 	.byte	0x00, 0xf4, 0x21, 0x00


	//----- nvinfo : EIATTR_KPARAM_INFO
	.align		4
.L_58:
        /*019c*/ 	.byte	0x04, 0x17
        /*019e*/ 	.short	(.L_60 - .L_59)
.L_59:
        /*01a0*/ 	.word	0x00000000
        /*01a4*/ 	.short	0x0001
        /*01a6*/ 	.short	0x0008
        /*01a8*/ 	.byte	0x00, 0xf4, 0x21, 0x00


	//----- nvinfo : EIATTR_KPARAM_INFO
	.align		4
.L_60:
        /*01ac*/ 	.byte	0x04, 0x17
        /*01ae*/ 	.short	(.L_62 - .L_61)
.L_61:
        /*01b0*/ 	.word	0x00000000
        /*01b4*/ 	.short	0x0000
        /*01b6*/ 	.short	0x0000
        /*01b8*/ 	.byte	0x00, 0xf4, 0x21, 0x00


	//----- nvinfo : EIATTR_MAXREG_COUNT
	.align		4
.L_62:
        /*01bc*/ 	.byte	0x03, 0x1b
        /*01be*/ 	.short	0x00ff


	//----- nvinfo : EIATTR_NUM_BARRIERS
	.align		4
        /*01c0*/ 	.byte	0x02, 0x4c
        /*01c2*/ 	.byte	0x01
	.zero		1


	//----- nvinfo : EIATTR_MERCURY_ISA_VERSION
	.align		4
        /*01c4*/ 	.byte	0x03, 0x5f
        /*01c6*/ 	.short	0x0000


	//----- nvinfo : EIATTR_COOP_GROUP_MASK_REGIDS
	.align		4
        /*01c8*/ 	.byte	0x04, 0x29
        /*01ca*/ 	.short	(.L_64 - .L_63)


	//   ....[0]....
.L_63:
        /*01cc*/ 	.word	0xffffffff


	//   ....[1]....
        /*01d0*/ 	.word	0xffffffff


	//   ....[2]....
        /*01d4*/ 	.word	0xffffffff


	//   ....[3]....
        /*01d8*/ 	.word	0xffffffff


	//   ....[4]....
        /*01dc*/ 	.word	0xffffffff


	//   ....[5]....
        /*01e0*/ 	.word	0xffffffff


	//   ....[6]....
        /*01e4*/ 	.word	0xffffffff


	//   ....[7]....
        /*01e8*/ 	.word	0xffffffff


	//----- nvinfo : EIATTR_COOP_GROUP_INSTR_OFFSETS
	.align		4
.L_64:
        /*01ec*/ 	.byte	0x04, 0x28
        /*01ee*/ 	.short	(.L_66 - .L_65)


	//   ....[0]....
.L_65:
        /*01f0*/ 	.word	0x00001610


	//   ....[1]....
        /*01f4*/ 	.word	0x00001860


	//   ....[2]....
        /*01f8*/ 	.word	0x00001a90


	//   ....[3]....
        /*01fc*/ 	.word	0x00001ac0


	//   ....[4]....
        /*0200*/ 	.word	0x00002530


	//   ....[5]....
        /*0204*/ 	.word	0x00002540


	//   ....[6]....
        /*0208*/ 	.word	0x00002600


	//   ....[7]....
        /*020c*/ 	.word	0x00002630


	//----- nvinfo : EIATTR_EXIT_INSTR_OFFSETS
	.align		4
.L_66:
        /*0210*/ 	.byte	0x04, 0x1c
        /*0212*/ 	.short	(.L_68 - .L_67)


	//   ....[0]....
.L_67:
        /*0214*/ 	.word	0x000032e0


	//   ....[1]....
        /*0218*/ 	.word	0x00003380


	//----- nvinfo : EIATTR_REQNTID
	.align		4
.L_68:
        /*021c*/ 	.byte	0x04, 0x10
        /*021e*/ 	.short	(.L_70 - .L_69)
.L_69:
        /*0220*/ 	.word	0x00000080
        /*0224*/ 	.word	0x00000001
        /*0228*/ 	.word	0x00000001
.L_70:


//--------------------- .nv.callgraph             --------------------------
	.section	.nv.callgraph,"",@"SHT_CUDA_CALLGRAPH"
	.align	4
	.sectionentsize	8
	.align		4
        /*0000*/ 	.word	0x00000000
	.align		4
        /*0004*/ 	.word	0xffffffff
	.align		4
        /*0008*/ 	.word	0x00000000
	.align		4
        /*000c*/ 	.word	0xfffffffe
	.align		4
        /*0010*/ 	.word	0x00000000
	.align		4
        /*0014*/ 	.word	0xfffffffd
	.align		4
        /*0018*/ 	.word	0x00000000
	.align		4
        /*001c*/ 	.word	0xfffffffc


//--------------------- .nv.rel.action            --------------------------
	.section	.nv.rel.action,"",@"SHT_CUDA_RELOCINFO"
	.align	8
	.sectionentsize	8
        /*0000*/ 	.byte	0x73, 0x00, 0x00, 0x00, 0x00, 0x00, 0x00, 0x00, 0x00, 0x00, 0x00, 0x11, 0x25, 0x00, 0x05, 0x36


//--------------------- .nv.constant4             --------------------------
	.section	.nv.constant4,"a",@progbits
	.align	8
	.align		8
.nv.constant4:
        /*0000*/ 	.dword	_$_str


//--------------------- .nv.constant0.attn_fwd    --------------------------
	.section	.nv.constant0.attn_fwd,"a",@progbits
	.sectionflags	@""
	.align	4
.nv.constant0.attn_fwd:
	.zero		488


//--------------------- .text.attn_fwd            --------------------------
	.section	.text.attn_fwd,"ax",@progbits
	.sectioninfo	@"SHI_REGISTERS=128"
	.align	128
        .global         attn_fwd
        .type           attn_fwd,@function
        .size           attn_fwd,(.L_x_3 - attn_fwd)
        .other          attn_fwd,@"STO_CUDA_ENTRY STV_DEFAULT"
attn_fwd:
.text.attn_fwd:
[----:B------:R-:W-:Y:S02]  /*0000*/  IMAD.MOV.U32 R1, RZ, RZ, c[0x0][0x28] ;  /* 0x00000a00ff017624 */ /* 0x000fe400078e00ff */
[----:B------:R-:W0:Y:S01]  /*0010*/  S2R R29, SR_CTAID.X ;  /* 0x00000000001d7919 */ /* 0x000e220000002500 */
[----:B------:R-:W-:Y:S01]  /*0020*/  IMAD.MOV.U32 R18, RZ, RZ, c[0x0][0x198] ;  /* 0x00006600ff127624 */ /* 0x000fe200078e00ff */
[----:B------:R-:W-:Y:S02]  /*0030*/  ULDC.64 UR6, c[0x0][0x118] ;  /* 0x0000460000067ab9 */ /* 0x000fe40000000a00 */
[----:B------:R-:W1:Y:S04]  /*0040*/  S2R R0, SR_TID.X ;  /* 0x0000000000007919 */ /* 0x000e680000002100 */
[----:B------:R-:W2:Y:S01]  /*0050*/  S2R R2, SR_CTAID.Y ;  /* 0x0000000000027919 */ /* 0x000ea20000002600 */
[----:B0-----:R-:W-:Y:S01]  /*0060*/  IMAD.SHL.U32 R29, R29, 0x40, RZ ;  /* 0x000000401d1d7824 */ /* 0x001fe200078e00ff */
[----:B-1----:R-:W-:-:S04]  /*0070*/  SHF.R.U32.HI R4, RZ, 0x6, R0 ;  /* 0x00000006ff047819 */ /* 0x002fc80000011600 */
[----:B------:R-:W-:Y:S01]  /*0080*/  LOP3.LUT R3, R29, 0x3f, R0, 0xf8, !PT ;  /* 0x0000003f1d037812 */ /* 0x000fe200078ef800 */
[----:B--2---:R-:W-:Y:S01]  /*0090*/  IMAD R5, R2, c[0x0][0x190], RZ ;  /* 0x0000640002057a24 */ /* 0x004fe200078e02ff */
[----:B------:R-:W-:-:S03]  /*00a0*/  SGXT.U32 R4, R4, 0x1 ;  /* 0x000000010404781a */ /* 0x000fc60000000000 */
[----:B------:R-:W-:Y:S02]  /*00b0*/  IMAD R7, R3, c[0x0][0x194], RZ ;  /* 0x0000650003077a24 */ /* 0x000fe400078e02ff */
[----:B------:R-:W-:Y:S02]  /*00c0*/  IMAD.SHL.U32 R6, R5, 0x2, RZ ;  /* 0x0000000205067824 */ /* 0x000fe400078e00ff */
[----:B------:R-:W-:Y:S02]  /*00d0*/  IMAD.SHL.U32 R9, R7, 0x2, RZ ;  /* 0x0000000207097824 */ /* 0x000fe400078e00ff */
[----:B------:R-:W-:Y:S02]  /*00e0*/  IMAD R10, R4, c[0x0][0x198], RZ ;  /* 0x00006600040a7a24 */ /* 0x000fe400078e02ff */
[----:B------:R-:W-:Y:S01]  /*00f0*/  IMAD.HI R5, R5, 0x2, RZ ;  /* 0x0000000205057827 */ /* 0x000fe200078e02ff */
[----:B------:R-:W-:Y:S02]  /*0100*/  IADD3 R20, P0, P1, R9, c[0x0][0x160], R6 ;  /* 0x0000580009147a10 */ /* 0x000fe4000791e006 */
[----:B------:R-:W-:Y:S01]  /*0110*/  LEA R9, R18, R10, 0x1 ;  /* 0x0000000a12097211 */ /* 0x000fe200078e08ff */
[----:B------:R-:W-:-:S05]  /*0120*/  IMAD.HI R8, R7, 0x2, RZ ;  /* 0x0000000207087827 */ /* 0x000fca00078e02ff */
[----:B------:R-:W-:Y:S01]  /*0130*/  IADD3.X R24, R8, c[0x0][0x164], R5, P0, P1 ;  /* 0x0000590008187a10 */ /* 0x000fe200007e2405 */
[----:B------:R-:W-:Y:S01]  /*0140*/  IMAD R5, R18, 0x2, R9 ;  /* 0x0000000212057824 */ /* 0x000fe200078e0209 */
[-C--:B------:R-:W-:Y:S02]  /*0150*/  LEA R6, P0, R10, R20.reuse, 0x1 ;  /* 0x000000140a067211 */ /* 0x080fe400078008ff */
[----:B------:R-:W-:Y:S01]  /*0160*/  LEA R8, P1, R9, R20, 0x1 ;  /* 0x0000001409087211 */ /* 0x000fe200078208ff */
[----:B------:R-:W-:Y:S01]  /*0170*/  IMAD R13, R18, 0x2, R5 ;  /* 0x00000002120d7824 */ /* 0x000fe200078e0205 */
[----:B------:R-:W-:Y:S02]  /*0180*/  LEA.HI.X.SX32 R7, R10, R24, 0x1, P0 ;  /* 0x000000180a077211 */ /* 0x000fe400000f0eff */
[----:B------:R-:W-:Y:S02]  /*0190*/  LEA R10, P0, R5, R20, 0x1 ;  /* 0x00000014050a7211 */ /* 0x000fe400078008ff */
[-C--:B------:R-:W-:Y:S01]  /*01a0*/  LEA.HI.X.SX32 R9, R9, R24.reuse, 0x1, P1 ;  /* 0x0000001809097211 */ /* 0x080fe200008f0eff */
[----:B------:R0:W2:Y:S01]  /*01b0*/  LDG.E.U16 R22, [R6.64] ;  /* 0x0000000606167981 */ /* 0x0000a2000c1e1500 */
[----:B------:R-:W-:Y:S01]  /*01c0*/  LEA.HI.X.SX32 R11, R5, R24, 0x1, P0 ;  /* 0x00000018050b7211 */ /* 0x000fe200000f0eff */
[C---:B------:R-:W-:Y:S01]  /*01d0*/  IMAD R5, R18.reuse, 0x2, R13 ;  /* 0x0000000212057824 */ /* 0x040fe200078e020d */
[C---:B------:R-:W-:Y:S01]  /*01e0*/  LEA R12, P0, R13.reuse, R20, 0x1 ;  /* 0x000000140d0c7211 */ /* 0x040fe200078008ff */
[----:B------:R1:W3:Y:S02]  /*01f0*/  LDG.E.U16 R23, [R8.64] ;  /* 0x0000000608177981 */ /* 0x0002e4000c1e1500 */
[C---:B------:R-:W-:Y:S01]  /*0200*/  IMAD R17, R18.reuse, 0x2, R5 ;  /* 0x0000000212117824 */ /* 0x040fe200078e0205 */
[----:B------:R-:W-:Y:S01]  /*0210*/  LEA.HI.X.SX32 R13, R13, R24, 0x1, P0 ;  /* 0x000000180d0d7211 */ /* 0x000fe200000f0eff */
[----:B------:R4:W5:Y:S01]  /*0220*/  LDG.E.U16 R10, [R10.64] ;  /* 0x000000060a0a7981 */ /* 0x000962000c1e1500 */
[----:B------:R-:W-:Y:S01]  /*0230*/  LEA R14, P0, R5, R20, 0x1 ;  /* 0x00000014050e7211 */ /* 0x000fe200078008ff */
[----:B------:R-:W-:-:S03]  /*0240*/  IMAD R19, R18, 0x2, R17 ;  /* 0x0000000212137824 */ /* 0x000fc600078e0211 */
[----:B------:R-:W-:Y:S01]  /*0250*/  LEA.HI.X.SX32 R15, R5, R24, 0x1, P0 ;  /* 0x00000018050f7211 */ /* 0x000fe200000f0eff */
[----:B------:R0:W3:Y:S01]  /*0260*/  LDG.E.U16 R13, [R12.64] ;  /* 0x000000060c0d7981 */ /* 0x0000e2000c1e1500 */
[-C--:B------:R-:W-:Y:S02]  /*0270*/  LEA R16, P0, R17, R20.reuse, 0x1 ;  /* 0x0000001411107211 */ /* 0x080fe400078008ff */
[----:B------:R-:W-:Y:S01]  /*0280*/  LEA R5, R18, R19, 0x1 ;  /* 0x0000001312057211 */ /* 0x000fe200078e08ff */
[----:B------:R0:W3:Y:S01]  /*0290*/  LDG.E.U16 R14, [R14.64] ;  /* 0x000000060e0e7981 */ /* 0x0000e2000c1e1500 */
[----:B------:R-:W-:Y:S02]  /*02a0*/  LEA R18, P1, R19, R20, 0x1 ;  /* 0x0000001413127211 */ /* 0x000fe400078208ff */
[----:B------:R-:W-:Y:S02]  /*02b0*/  LEA.HI.X.SX32 R17, R17, R24, 0x1, P0 ;  /* 0x0000001811117211 */ /* 0x000fe400000f0eff */
[----:B------:R-:W-:-:S02]  /*02c0*/  LEA R20, P0, R5, R20, 0x1 ;  /* 0x0000001405147211 */ /* 0x000fc400078008ff */
[-C--:B------:R-:W-:Y:S02]  /*02d0*/  LEA.HI.X.SX32 R19, R19, R24.reuse, 0x1, P1 ;  /* 0x0000001813137211 */ /* 0x080fe400008f0eff */
[----:B------:R-:W-:Y:S01]  /*02e0*/  LEA.HI.X.SX32 R21, R5, R24, 0x1, P0 ;  /* 0x0000001805157211 */ /* 0x000fe200000f0eff */
[----:B------:R-:W5:Y:S04]  /*02f0*/  LDG.E.U16 R17, [R16.64] ;  /* 0x0000000610117981 */ /* 0x000f68000c1e1500 */
[----:B------:R-:W5:Y:S04]  /*0300*/  LDG.E.U16 R18, [R18.64] ;  /* 0x0000000612127981 */ /* 0x000f68000c1e1500 */
[----:B------:R-:W5:Y:S01]  /*0310*/  LDG.E.U16 R21, [R20.64] ;  /* 0x0000000614157981 */ /* 0x000f62000c1e1500 */
[----:B-1----:R-:W-:-:S02]  /*0320*/  LOP3.LUT R9, R0, 0x3f, RZ, 0xc0, !PT ;  /* 0x0000003f00097812 */ /* 0x002fc400078ec0ff */
[----:B------:R-:W-:Y:S02]  /*0330*/  SHF.R.S32.HI R5, RZ, 0x6, R0 ;  /* 0x00000006ff057819 */ /* 0x000fe40000011400 */
[----:B----4-:R-:W-:Y:S01]  /*0340*/  IADD3 R11, R29, 0x40, RZ ;  /* 0x000000401d0b7810 */ /* 0x010fe20007ffe0ff */
[----:B0-----:R-:W-:Y:S01]  /*0350*/  IMAD.SHL.U32 R6, R9, 0x2, RZ ;  /* 0x0000000209067824 */ /* 0x001fe200078e00ff */
[----:B------:R-:W-:Y:S02]  /*0360*/  SGXT R5, R5, 0x1 ;  /* 0x000000010505781a */ /* 0x000fe40000000200 */
[----:B------:R-:W-:Y:S02]  /*0370*/  ISETP.GE.AND P0, PT, R11, 0x1, PT ;  /* 0x000000010b00780c */ /* 0x000fe40003f06270 */
[----:B------:R-:W-:-:S04]  /*0380*/  LOP3.LUT R5, R6, 0x90, R5, 0x78, !PT ;  /* 0x0000009006057812 */ /* 0x000fc800078e7805 */
[C---:B------:R-:W-:Y:S02]  /*0390*/  LOP3.LUT R6, R5.reuse, 0x20, RZ, 0x3c, !PT ;  /* 0x0000002005067812 */ /* 0x040fe400078e3cff */
[C---:B------:R-:W-:Y:S02]  /*03a0*/  LOP3.LUT R7, R5.reuse, 0x40, RZ, 0x3c, !PT ;  /* 0x0000004005077812 */ /* 0x040fe400078e3cff */
[----:B------:R-:W-:Y:S01]  /*03b0*/  LOP3.LUT R8, R5, 0x60, RZ, 0x3c, !PT ;  /* 0x0000006005087812 */ /* 0x000fe200078e3cff */
[----:B------:R-:W-:Y:S01]  /*03c0*/  IMAD.MOV.U32 R49, RZ, RZ, -0x800000 ;  /* 0xff800000ff317424 */ /* 0x000fe200078e00ff */
[----:B------:R-:W-:Y:S01]  /*03d0*/  CS2R R24, SRZ ;  /* 0x0000000000187805 */ /* 0x000fe2000001ff00 */
[----:B------:R-:W-:Y:S01]  /*03e0*/  IMAD.MOV.U32 R67, RZ, RZ, 0x3f800000 ;  /* 0x3f800000ff437424 */ /* 0x000fe200078e00ff */
[----:B------:R-:W-:Y:S01]  /*03f0*/  CS2R R26, SRZ ;  /* 0x00000000001a7805 */ /* 0x000fe2000001ff00 */
[----:B------:R-:W-:Y:S01]  /*0400*/  IMAD.MOV.U32 R12, RZ, RZ, 0x3f800000 ;  /* 0x3f800000ff0c7424 */ /* 0x000fe200078e00ff */
[C---:B------:R-:W-:Y:S01]  /*0410*/  SHF.L.U32 R15, R0.reuse, 0x1, RZ ;  /* 0x00000001000f7819 */ /* 0x040fe200000006ff */
[----:B------:R-:W-:Y:S01]  /*0420*/  IMAD.MOV.U32 R48, RZ, RZ, -0x800000 ;  /* 0xff800000ff307424 */ /* 0x000fe200078e00ff */
[----:B--2---:R-:W-:Y:S04]  /*0430*/  STS.U16 [R5], R22 ;  /* 0x0000001605007388 */ /* 0x004fe80000000400 */
[----:B---3--:R0:W-:Y:S04]  /*0440*/  STS.U16 [R5+0x400], R14 ;  /* 0x0004000e05007388 */ /* 0x0081e80000000400 */
[----:B------:R1:W-:Y:S04]  /*0450*/  STS.U16 [R6+0x100], R23 ;  /* 0x0001001706007388 */ /* 0x0003e80000000400 */
[----:B-----5:R-:W-:Y:S01]  /*0460*/  STS.U16 [R6+0x500], R17 ;  /* 0x0005001106007388 */ /* 0x020fe20000000400 */
[----:B0-----:R-:W-:-:S03]  /*0470*/  LOP3.LUT R14, R0, 0x7, RZ, 0xc0, !PT ;  /* 0x00000007000e7812 */ /* 0x001fc600078ec0ff */
[----:B------:R-:W-:Y:S01]  /*0480*/  STS.U16 [R7+0x200], R10 ;  /* 0x0002000a07007388 */ /* 0x000fe20000000400 */
[----:B-1----:R-:W-:-:S03]  /*0490*/  CS2R R22, SRZ ;  /* 0x0000000000167805 */ /* 0x002fc6000001ff00 */
[----:B------:R-:W-:Y:S04]  /*04a0*/  STS.U16 [R7+0x600], R18 ;  /* 0x0006001207007388 */ /* 0x000fe80000000400 */
[----:B------:R0:W-:Y:S04]  /*04b0*/  STS.U16 [R8+0x300], R13 ;  /* 0x0003000d08007388 */ /* 0x0001e80000000400 */
[----:B------:R1:W-:Y:S01]  /*04c0*/  STS.U16 [R8+0x700], R21 ;  /* 0x0007001508007388 */ /* 0x0003e20000000400 */
[----:B0-----:R-:W-:Y:S01]  /*04d0*/  LOP3.LUT R13, R0, 0x60, RZ, 0xc0, !PT ;  /* 0x00000060000d7812 */ /* 0x001fe200078ec0ff */
[----:B-1----:R-:W-:Y:S01]  /*04e0*/  CS2R R20, SRZ ;  /* 0x0000000000147805 */ /* 0x002fe2000001ff00 */
[----:B------:R-:W-:Y:S05]  /*04f0*/  @!P0 BRA `(.L_x_0) ;  /* 0x0000225000008947 */ /* 0x000fea0003800000 */
[----:B------:R-:W-:Y:S01]  /*0500*/  IMAD R16, R9, c[0x0][0x1b4], RZ ;  /* 0x00006d0009107a24 */ /* 0x000fe200078e02ff */
[----:B------:R-:W-:Y:S01]  /*0510*/  LOP3.LUT R12, R0, 0xf, RZ, 0xc0, !PT ;  /* 0x0000000f000c7812 */ /* 0x000fe200078ec0ff */
[----:B------:R-:W-:Y:S01]  /*0520*/  IMAD R10, R2, c[0x0][0x1b0], RZ ;  /* 0x00006c00020a7a24 */ /* 0x000fe200078e02ff */
[--C-:B------:R-:W-:Y:S01]  /*0530*/  SHF.R.U32.HI R21, RZ, 0x2, R0.reuse ;  /* 0x00000002ff157819 */ /* 0x100fe20000011600 */
[----:B------:R-:W-:Y:S01]  /*0540*/  IMAD.SHL.U32 R18, R16, 0x2, RZ ;  /* 0x0000000210127824 */ /* 0x000fe200078e00ff */
[----:B------:R-:W-:Y:S01]  /*0550*/  SHF.R.U32.HI R20, RZ, 0x1, R13 ;  /* 0x00000001ff147819 */ /* 0x000fe2000001160d */
[----:B------:R-:W-:Y:S01]  /*0560*/  IMAD.SHL.U32 R9, R10, 0x2, RZ ;  /* 0x000000020a097824 */ /* 0x000fe200078e00ff */
[----:B------:R-:W-:Y:S01]  /*0570*/  SGXT.U32 R21, R21, 0x3 ;  /* 0x000000031515781a */ /* 0x000fe20000000000 */
[----:B------:R-:W-:Y:S01]  /*0580*/  IMAD R12, R12, c[0x0][0x1a8], RZ ;  /* 0x00006a000c0c7a24 */ /* 0x000fe200078e02ff */
[----:B------:R-:W-:Y:S01]  /*0590*/  UMOV UR4, URZ ;  /* 0x0000003f00047c82 */ /* 0x000fe20008000000 */
[----:B------:R-:W-:Y:S01]  /*05a0*/  IMAD.HI R19, R16, 0x2, RZ ;  /* 0x0000000210137827 */ /* 0x000fe200078e02ff */
[----:B------:R-:W-:Y:S01]  /*05b0*/  IADD3 R69, P0, P1, R18, c[0x0][0x170], R9 ;  /* 0x00005c0012457a10 */ /* 0x000fe2000791e009 */
[----:B------:R-:W-:Y:S01]  /*05c0*/  UMOV UR5, URZ ;  /* 0x0000003f00057c82 */ /* 0x000fe20008000000 */
[----:B------:R-:W-:Y:S01]  /*05d0*/  LOP3.LUT R16, R29, R20, R21, 0xfe, !PT ;  /* 0x000000141d107212 */ /* 0x000fe200078efe15 */
[----:B------:R-:W-:Y:S01]  /*05e0*/  IMAD R9, R2, c[0x0][0x1a0], RZ ;  /* 0x0000680002097a24 */ /* 0x000fe200078e02ff */
[----:B------:R-:W-:Y:S01]  /*05f0*/  SHF.R.S32.HI R20, RZ, 0x2, R0 ;  /* 0x00000002ff147819 */ /* 0x000fe20000011400 */
[----:B------:R-:W-:Y:S01]  /*0600*/  IMAD.HI R18, R10, 0x2, RZ ;  /* 0x000000020a127827 */ /* 0x000fe200078e02ff */
[----:B------:R-:W-:-:S02]  /*0610*/  LOP3.LUT R65, R16, 0x8, RZ, 0xfc, !PT ;  /* 0x0000000810417812 */ /* 0x000fc400078efcff */
[----:B------:R-:W-:Y:S01]  /*0620*/  SGXT R20, R20, 0x1 ;  /* 0x000000011414781a */ /* 0x000fe20000000200 */
[----:B------:R-:W-:Y:S01]  /*0630*/  IMAD.SHL.U32 R10, R9, 0x2, RZ ;  /* 0x00000002090a7824 */ /* 0x000fe200078e00ff */
[----:B------:R-:W-:Y:S01]  /*0640*/  IADD3.X R25, R19, c[0x0][0x174], R18, P0, P1 ;  /* 0x00005d0013197a10 */ /* 0x000fe200007e2412 */
[----:B------:R-:W-:Y:S01]  /*0650*/  IMAD.SHL.U32 R17, R12, 0x2, RZ ;  /* 0x000000020c117824 */ /* 0x000fe200078e00ff */
[----:B------:R-:W-:Y:S01]  /*0660*/  LOP3.LUT R20, R20, 0x90, RZ, 0xc0, !PT ;  /* 0x0000009014147812 */ /* 0x000fe200078ec0ff */
[----:B------:R-:W-:Y:S02]  /*0670*/  IMAD.SHL.U32 R27, R14, 0x10, RZ ;  /* 0x000000100e1b7824 */ /* 0x000fe400078e00ff */
[----:B------:R-:W-:Y:S01]  /*0680*/  IMAD.HI R9, R9, 0x2, RZ ;  /* 0x0000000209097827 */ /* 0x000fe200078e02ff */
[----:B------:R-:W-:Y:S02]  /*0690*/  IADD3 R86, P0, P1, R17, c[0x0][0x168], R10 ;  /* 0x00005a0011567a10 */ /* 0x000fe4000791e00a */
[----:B------:R-:W-:Y:S01]  /*06a0*/  LOP3.LUT R10, R0, 0x10, RZ, 0xc0, !PT ;  /* 0x00000010000a7812 */ /* 0x000fe200078ec0ff */
[----:B------:R-:W-:Y:S01]  /*06b0*/  IMAD.HI R12, R12, 0x2, RZ ;  /* 0x000000020c0c7827 */ /* 0x000fe200078e02ff */
[----:B------:R-:W-:-:S02]  /*06c0*/  LOP3.LUT R18, R27, 0x60, R0, 0x78, !PT ;  /* 0x000000601b127812 */ /* 0x000fc400078e7800 */
[----:B------:R-:W-:Y:S01]  /*06d0*/  SHF.L.U32 R19, R10, 0x6, RZ ;  /* 0x000000060a137819 */ /* 0x000fe200000006ff */
[----:B------:R-:W-:Y:S01]  /*06e0*/  IMAD.MOV.U32 R31, RZ, RZ, c[0x0][0x1b8] ;  /* 0x00006e00ff1f7624 */ /* 0x000fe200078e00ff */
[----:B------:R-:W-:Y:S01]  /*06f0*/  LOP3.LUT R18, R18, 0x10, R15, 0x78, !PT ;  /* 0x0000001012127812 */ /* 0x000fe200078e780f */
[----:B------:R-:W-:Y:S01]  /*0700*/  IMAD.MOV.U32 R28, RZ, RZ, c[0x0][0x1a4] ;  /* 0x00006900ff1c7624 */ /* 0x000fe200078e00ff */
[----:B------:R-:W-:Y:S01]  /*0710*/  LOP3.LUT R17, R0, 0x3, RZ, 0xc0, !PT ;  /* 0x0000000300117812 */ /* 0x000fe200078ec0ff */
[----:B------:R-:W-:Y:S01]  /*0720*/  IMAD R21, R10, -0x30, R19 ;  /* 0xffffffd00a157824 */ /* 0x000fe200078e0213 */
[----:B------:R-:W-:Y:S01]  /*0730*/  IADD3.X R26, R12, c[0x0][0x16c], R9, P0, P1 ;  /* 0x00005b000c1a7a10 */ /* 0x000fe200007e2409 */
[----:B------:R-:W-:Y:S01]  /*0740*/  IMAD.IADD R29, R19, 0x1, R18 ;  /* 0x00000001131d7824 */ /* 0x000fe200078e0212 */
[----:B------:R-:W-:Y:S01]  /*0750*/  SHF.R.U32.HI R9, RZ, 0x4, R0 ;  /* 0x00000004ff097819 */ /* 0x000fe20000011600 */
[----:B------:R-:W-:Y:S01]  /*0760*/  IMAD R19, R4, c[0x0][0x1b8], RZ ;  /* 0x00006e0004137a24 */ /* 0x000fe200078e02ff */
[----:B------:R-:W-:Y:S01]  /*0770*/  LEA.HI R10, R0, 0x38, RZ, 0x1c ;  /* 0x00000038000a7811 */ /* 0x000fe200078fe0ff */
[----:B------:R-:W-:Y:S01]  /*0780*/  IMAD R20, R17, 0x20, R20 ;  /* 0x0000002011147824 */ /* 0x000fe200078e0214 */
[----:B------:R-:W-:Y:S01]  /*0790*/  SGXT.U32 R9, R9, 0x3 ;  /* 0x000000030909781a */ /* 0x000fe20000000000 */
[----:B------:R-:W-:Y:S01]  /*07a0*/  IMAD R12, R31, 0x2, R19 ;  /* 0x000000021f0c7824 */ /* 0x000fe200078e0213 */
[-C--:B------:R-:W-:Y:S01]  /*07b0*/  LEA R82, P0, R19, R69.reuse, 0x1 ;  /* 0x0000004513527211 */ /* 0x080fe200078008ff */
[----:B------:R-:W-:Y:S01]  /*07c0*/  IMAD R64, R14, 0x80, R27 ;  /* 0x000000800e407824 */ /* 0x000fe200078e021b */
[----:B------:R-:W-:Y:S01]  /*07d0*/  LOP3.LUT R18, R20, 0x10, R15, 0x78, !PT ;  /* 0x0000001014127812 */ /* 0x000fe200078e780f */
[----:B------:R-:W-:Y:S01]  /*07e0*/  IMAD R20, R31, 0x2, R12 ;  /* 0x000000021f147824 */ /* 0x000fe200078e020c */
[----:B------:R-:W-:Y:S01]  /*07f0*/  LEA R80, P1, R12, R69, 0x1 ;  /* 0x000000450c507211 */ /* 0x000fe200078208ff */
[----:B------:R-:W-:Y:S01]  /*0800*/  IMAD R9, R9, c[0x0][0x1a4], RZ ;  /* 0x0000690009097a24 */ /* 0x000fe200078e02ff */
[----:B------:R-:W-:Y:S01]  /*0810*/  IADD3 R18, R18, R21, RZ ;  /* 0x0000001512127210 */ /* 0x000fe20007ffe0ff */
[----:B------:R-:W-:Y:S01]  /*0820*/  IMAD R22, R31, 0x2, R20 ;  /* 0x000000021f167824 */ /* 0x000fe200078e0214 */
[----:B------:R-:W-:Y:S01]  /*0830*/  LEA R78, P2, R20, R69, 0x1 ;  /* 0x00000045144e7211 */ /* 0x000fe200078408ff */
[----:B------:R-:W-:Y:S01]  /*0840*/  IMAD R21, R10, c[0x0][0x1a4], RZ ;  /* 0x000069000a157a24 */ /* 0x000fe200078e02ff */
[----:B------:R-:W-:Y:S01]  /*0850*/  LEA.HI.X.SX32 R83, R19, R25, 0x1, P0 ;  /* 0x0000001913537211 */ /* 0x000fe200000f0eff */
[C---:B------:R-:W-:Y:S01]  /*0860*/  IMAD R23, R31.reuse, 0x2, R22 ;  /* 0x000000021f177824 */ /* 0x040fe200078e0216 */
[----:B------:R-:W-:Y:S01]  /*0870*/  LEA R76, P0, R22, R69, 0x1 ;  /* 0x00000045164c7211 */ /* 0x000fe200078008ff */
[----:B------:R-:W-:Y:S01]  /*0880*/  IMAD R10, R28, 0x8, R9 ;  /* 0x000000081c0a7824 */ /* 0x000fe200078e0209 */
[-C--:B------:R-:W-:Y:S01]  /*0890*/  LEA.HI.X.SX32 R79, R20, R25.reuse, 0x1, P2 ;  /* 0x00000019144f7211 */ /* 0x080fe200010f0eff */
[C---:B------:R-:W-:Y:S01]  /*08a0*/  IMAD R24, R31.reuse, 0x2, R23 ;  /* 0x000000021f187824 */ /* 0x040fe200078e0217 */
[-C--:B------:R-:W-:Y:S01]  /*08b0*/  LEA.HI.X.SX32 R81, R12, R25.reuse, 0x1, P1 ;  /* 0x000000190c517211 */ /* 0x080fe200008f0eff */
[----:B------:R-:W-:Y:S01]  /*08c0*/  IMAD R12, R28, 0x8, R10 ;  /* 0x000000081c0c7824 */ /* 0x000fe200078e020a */
[----:B------:R-:W-:Y:S01]  /*08d0*/  LEA.HI.X.SX32 R77, R22, R25, 0x1, P0 ;  /* 0x00000019164d7211 */ /* 0x000fe200000f0eff */
[----:B------:R-:W-:Y:S01]  /*08e0*/  IMAD.MOV.U32 R67, RZ, RZ, 0x3f800000 ;  /* 0x3f800000ff437424 */ /* 0x000fe200078e00ff */
[----:B------:R-:W-:Y:S01]  /*08f0*/  LEA R20, R31, R24, 0x1 ;  /* 0x000000181f147211 */ /* 0x000fe200078e08ff */
[----:B------:R-:W-:Y:S01]  /*0900*/  IMAD R19, R28, 0x8, R12 ;  /* 0x000000081c137824 */ /* 0x000fe200078e020c */
[-C--:B------:R-:W-:Y:S01]  /*0910*/  LEA R74, P0, R23, R69.reuse, 0x1 ;  /* 0x00000045174a7211 */ /* 0x080fe200078008ff */
[----:B------:R-:W-:Y:S01]  /*0920*/  IMAD.MOV.U32 R96, RZ, RZ, -0x800000 ;  /* 0xff800000ff607424 */ /* 0x000fe200078e00ff */
[----:B------:R-:W-:Y:S01]  /*0930*/  LEA R70, P2, R20, R69, 0x1 ;  /* 0x0000004514467211 */ /* 0x000fe200078408ff */
[----:B------:R-:W-:Y:S01]  /*0940*/  IMAD R22, R31, 0x2, R20 ;  /* 0x000000021f167824 */ /* 0x000fe200078e0214 */
[----:B------:R-:W-:Y:S01]  /*0950*/  LEA.HI.X.SX32 R75, R23, R25, 0x1, P0 ;  /* 0x00000019174b7211 */ /* 0x000fe200000f0eff */
[----:B------:R-:W-:Y:S01]  /*0960*/  IMAD.MOV.U32 R97, RZ, RZ, -0x800000 ;  /* 0xff800000ff617424 */ /* 0x000fe200078e00ff */
[----:B------:R-:W-:-:S02]  /*0970*/  LEA R72, P1, R24, R69, 0x1 ;  /* 0x0000004518487211 */ /* 0x000fc400078208ff */
[-C--:B------:R-:W-:Y:S01]  /*0980*/  LEA.HI.X.SX32 R71, R20, R25.reuse, 0x1, P2 ;  /* 0x0000001914477211 */ /* 0x080fe200010f0eff */
[----:B------:R-:W-:Y:S01]  /*0990*/  IMAD R20, R28, 0x8, R19 ;  /* 0x000000081c147824 */ /* 0x000fe200078e0213 */
[C---:B------:R-:W-:Y:S02]  /*09a0*/  LEA R100, P0, R9.reuse, R86, 0x1 ;  /* 0x0000005609647211 */ /* 0x040fe400078008ff */
[----:B------:R-:W-:Y:S02]  /*09b0*/  LEA.HI.X.SX32 R73, R24, R25, 0x1, P1 ;  /* 0x0000001918497211 */ /* 0x000fe400008f0eff */
[----:B------:R-:W-:Y:S01]  /*09c0*/  LEA.HI.X.SX32 R101, R9, R26, 0x1, P0 ;  /* 0x0000001a09657211 */ /* 0x000fe200000f0eff */
[----:B------:R-:W-:Y:S01]  /*09d0*/  IMAD R9, R28, 0x8, R20 ;  /* 0x000000081c097824 */ /* 0x000fe200078e0214 */
[-C--:B------:R-:W-:Y:S02]  /*09e0*/  LEA R98, P1, R10, R86.reuse, 0x1 ;  /* 0x000000560a627211 */ /* 0x080fe400078208ff */
[----:B------:R-:W-:-:S02]  /*09f0*/  LEA R84, P2, R21, R86, 0x1 ;  /* 0x0000005615547211 */ /* 0x000fc400078408ff */
[----:B------:R-:W-:Y:S02]  /*0a00*/  LEA R94, P0, R12, R86, 0x1 ;  /* 0x000000560c5e7211 */ /* 0x000fe400078008ff */
[----:B------:R-:W-:Y:S02]  /*0a10*/  LEA R68, P3, R22, R69, 0x1 ;  /* 0x0000004516447211 */ /* 0x000fe400078608ff */
[-C--:B------:R-:W-:Y:S02]  /*0a20*/  LEA.HI.X.SX32 R99, R10, R26.reuse, 0x1, P1 ;  /* 0x0000001a0a637211 */ /* 0x080fe400008f0eff */
[----:B------:R-:W-:Y:S02]  /*0a30*/  LEA R10, R28, R9, 0x3 ;  /* 0x000000091c0a7211 */ /* 0x000fe400078e18ff */
[-C--:B------:R-:W-:Y:S02]  /*0a40*/  LEA.HI.X.SX32 R85, R21, R26.reuse, 0x1, P2 ;  /* 0x0000001a15557211 */ /* 0x080fe400010f0eff */
[----:B------:R-:W-:-:S02]  /*0a50*/  LEA.HI.X.SX32 R95, R12, R26, 0x1, P0 ;  /* 0x0000001a0c5f7211 */ /* 0x000fc400000f0eff */
[----:B------:R-:W-:Y:S02]  /*0a60*/  LEA.HI.X.SX32 R69, R22, R25, 0x1, P3 ;  /* 0x0000001916457211 */ /* 0x000fe400018f0eff */
[-C--:B------:R-:W-:Y:S01]  /*0a70*/  LEA R92, P0, R19, R86.reuse, 0x1 ;  /* 0x00000056135c7211 */ /* 0x080fe200078008ff */
[----:B------:R-:W-:Y:S01]  /*0a80*/  CS2R R24, SRZ ;  /* 0x0000000000187805 */ /* 0x000fe2000001ff00 */
[-C--:B------:R-:W-:Y:S01]  /*0a90*/  LEA R90, P1, R20, R86.reuse, 0x1 ;  /* 0x00000056145a7211 */ /* 0x080fe200078208ff */
[----:B------:R-:W-:Y:S01]  /*0aa0*/  CS2R R22, SRZ ;  /* 0x0000000000167805 */ /* 0x000fe2000001ff00 */
[-C--:B------:R-:W-:Y:S02]  /*0ab0*/  LEA R88, P2, R9, R86.reuse, 0x1 ;  /* 0x0000005609587211 */ /* 0x080fe400078408ff */
[----:B------:R-:W-:Y:S02]  /*0ac0*/  LEA R86, P3, R10, R86, 0x1 ;  /* 0x000000560a567211 */ /* 0x000fe400078608ff */
[----:B------:R-:W-:-:S02]  /*0ad0*/  LOP3.LUT R64, R64, 0x30, R15, 0x78, !PT ;  /* 0x0000003040407812 */ /* 0x000fc400078e780f */
[-C--:B------:R-:W-:Y:S01]  /*0ae0*/  LEA.HI.X.SX32 R93, R19, R26.reuse, 0x1, P0 ;  /* 0x0000001a135d7211 */ /* 0x080fe200000f0eff */
[----:B------:R-:W-:Y:S01]  /*0af0*/  IMAD.MOV.U32 R19, RZ, RZ, RZ ;  /* 0x000000ffff137224 */ /* 0x000fe200078e00ff */
[-C--:B------:R-:W-:Y:S02]  /*0b00*/  LEA.HI.X.SX32 R91, R20, R26.reuse, 0x1, P1 ;  /* 0x0000001a145b7211 */ /* 0x080fe400008f0eff */
[-C--:B------:R-:W-:Y:S01]  /*0b10*/  LEA.HI.X.SX32 R89, R9, R26.reuse, 0x1, P2 ;  /* 0x0000001a09597211 */ /* 0x080fe200010f0eff */
[----:B------:R-:W-:Y:S01]  /*0b20*/  CS2R R20, SRZ ;  /* 0x0000000000147805 */ /* 0x000fe2000001ff00 */
[----:B------:R-:W-:Y:S01]  /*0b30*/  LEA.HI.X.SX32 R87, R10, R26, 0x1, P3 ;  /* 0x0000001a0a577211 */ /* 0x000fe200018f0eff */
[----:B------:R-:W-:Y:S01]  /*0b40*/  IMAD.MOV.U32 R10, RZ, RZ, RZ ;  /* 0x000000ffff0a7224 */ /* 0x000fe200078e00ff */
[----:B------:R-:W-:Y:S01]  /*0b50*/  MOV R12, 0x3f800000 ;  /* 0x3f800000000c7802 */ /* 0x000fe20000000f00 */
[----:B------:R-:W-:Y:S01]  /*0b60*/  CS2R R26, SRZ ;  /* 0x00000000001a7805 */ /* 0x000fe2000001ff00 */
[----:B------:R-:W-:Y:S01]  /*0b70*/  LOP3.LUT R66, R64, 0x40, RZ, 0x3c, !PT ;  /* 0x0000004040427812 */ /* 0x000fe200078e3cff */
[----:B------:R-:W-:-:S02]  /*0b80*/  IMAD R9, R14, 0x80, R29 ;  /* 0x000000800e097824 */ /* 0x000fc400078e021d */
.L_x_1:
[----:B------:R-:W-:-:S04]  /*0b90*/  IMAD.WIDE R40, R19, 0x2, R86 ;  /* 0x0000000213287825 */ /* 0x000fc800078e0256 */
[C---:B------:R-:W-:Y:S02]  /*0ba0*/  IMAD.WIDE R42, R19.reuse, 0x2, R84 ;  /* 0x00000002132a7825 */ /* 0x040fe400078e0254 */
[----:B------:R0:W2:Y:S02]  /*0bb0*/  LDG.E.U16 R40, [R40.64] ;  /* 0x0000000628287981 */ /* 0x0000a4000c1e1500 */
[C---:B------:R-:W-:Y:S02]  /*0bc0*/  IMAD.WIDE R28, R19.reuse, 0x2, R100 ;  /* 0x00000002131c7825 */ /* 0x040fe400078e0264 */
[----:B------:R-:W3:Y:S02]  /*0bd0*/  LDG.E.U16 R42, [R42.64] ;  /* 0x000000062a2a7981 */ /* 0x000ee4000c1e1500 */
[C---:B------:R-:W-:Y:S02]  /*0be0*/  IMAD.WIDE R30, R19.reuse, 0x2, R98 ;  /* 0x00000002131e7825 */ /* 0x040fe400078e0262 */
[----:B------:R-:W4:Y:S02]  /*0bf0*/  LDG.E.U16 R44, [R28.64] ;  /* 0x000000061c2c7981 */ /* 0x000f24000c1e1500 */
[----:B------:R-:W-:-:S02]  /*0c00*/  IMAD.WIDE R32, R19, 0x2, R94 ;  /* 0x0000000213207825 */ /* 0x000fc400078e025e */
[----:B------:R-:W5:Y:S02]  /*0c10*/  LDG.E.U16 R46, [R30.64] ;  /* 0x000000061e2e7981 */ /* 0x000f64000c1e1500 */
[C---:B------:R-:W-:Y:S02]  /*0c20*/  IMAD.WIDE R34, R19.reuse, 0x2, R92 ;  /* 0x0000000213227825 */ /* 0x040fe400078e025c */
[----:B------:R-:W5:Y:S02]  /*0c30*/  LDG.E.U16 R52, [R32.64] ;  /* 0x0000000620347981 */ /* 0x000f64000c1e1500 */
[C---:B------:R-:W-:Y:S02]  /*0c40*/  IMAD.WIDE R36, R19.reuse, 0x2, R90 ;  /* 0x0000000213247825 */ /* 0x040fe400078e025a */
[----:B------:R-:W5:Y:S02]  /*0c50*/  LDG.E.U16 R54, [R34.64] ;  /* 0x0000000622367981 */ /* 0x000f64000c1e1500 */
[----:B------:R-:W-:-:S02]  /*0c60*/  IMAD.WIDE R38, R19, 0x2, R88 ;  /* 0x0000000213267825 */ /* 0x000fc400078e0258 */
[----:B------:R-:W5:Y:S04]  /*0c70*/  LDG.E.U16 R56, [R36.64] ;  /* 0x0000000624387981 */ /* 0x000f68000c1e1500 */
[----:B------:R-:W5:Y:S04]  /*0c80*/  LDG.E.U16 R58, [R38.64] ;  /* 0x00000006263a7981 */ /* 0x000f68000c1e1500 */
[----:B------:R-:W-:Y:S01]  /*0c90*/  BAR.SYNC.DEFER_BLOCKING 0x0 ;  /* 0x0000000000007b1d */ /* 0x000fe20000010000 */
[----:B------:R-:W-:-:S04]  /*0ca0*/  LEA R102, P0, R17, UR4, 0x1 ;  /* 0x0000000411667c11 */ /* 0x000fc8000f8008ff */
[----:B0-----:R-:W-:Y:S01]  /*0cb0*/  IADD3 R41, P1, R102, 0x10, RZ ;  /* 0x0000001066297810 */ /* 0x001fe20007f3e0ff */
[----:B------:R-:W-:-:S03]  /*0cc0*/  IMAD.X R103, RZ, RZ, UR5, P0 ;  /* 0x00000005ff677e24 */ /* 0x000fc600080e06ff */
[CC--:B------:R-:W-:Y:S01]  /*0cd0*/  ISETP.GT.U32.AND P2, PT, R41.reuse, R65.reuse, PT ;  /* 0x000000412900720c */ /* 0x0c0fe20003f44070 */
[--C-:B------:R-:W-:Y:S01]  /*0ce0*/  IMAD.X R53, RZ, RZ, R103.reuse, P1 ;  /* 0x000000ffff357224 */ /* 0x100fe200008e0667 */
[-C--:B------:R-:W-:Y:S02]  /*0cf0*/  ISETP.GT.U32.AND P4, PT, R41, R16.reuse, PT ;  /* 0x000000102900720c */ /* 0x080fe40003f84070 */
[----:B------:R-:W-:Y:S02]  /*0d00*/  IADD3 R41, P0, R102, 0x11, RZ ;  /* 0x0000001166297810 */ /* 0x000fe40007f1e0ff */
[----:B------:R-:W-:Y:S02]  /*0d10*/  ISETP.GT.U32.AND.EX P2, PT, R53, RZ, PT, P2 ;  /* 0x000000ff3500720c */ /* 0x000fe40003f44120 */
[C---:B------:R-:W-:Y:S01]  /*0d20*/  ISETP.GT.U32.AND P3, PT, R41.reuse, R16, PT ;  /* 0x000000102900720c */ /* 0x040fe20003f64070 */
[----:B------:R-:W-:Y:S01]  /*0d30*/  IMAD.X R106, RZ, RZ, R103, P0 ;  /* 0x000000ffff6a7224 */ /* 0x000fe200000e0667 */
[----:B------:R-:W-:-:S04]  /*0d40*/  ISETP.GT.U32.AND P1, PT, R41, R65, PT ;  /* 0x000000412900720c */ /* 0x000fc80003f24070 */
[----:B------:R-:W-:Y:S01]  /*0d50*/  ISETP.GT.U32.AND.EX P1, PT, R106, RZ, PT, P1 ;  /* 0x000000ff6a00720c */ /* 0x000fe20003f24110 */
[----:B------:R-:W-:-:S04]  /*0d60*/  IMAD.WIDE R116, R10, 0x2, R82 ;  /* 0x000000020a747825 */ /* 0x000fc800078e0252 */
[----:B------:R-:W-:-:S04]  /*0d70*/  IMAD.WIDE R110, R10, 0x2, R78 ;  /* 0x000000020a6e7825 */ /* 0x000fc800078e024e */
[----:B------:R-:W-:-:S04]  /*0d80*/  IMAD.WIDE R122, R10, 0x2, R74 ;  /* 0x000000020a7a7825 */ /* 0x000fc800078e024a */
[----:B------:R-:W-:-:S04]  /*0d90*/  IMAD.WIDE R120, R10, 0x2, R72 ;  /* 0x000000020a787825 */ /* 0x000fc800078e0248 */
[----:B------:R-:W-:-:S04]  /*0da0*/  IMAD.WIDE R118, R10, 0x2, R70 ;  /* 0x000000020a767825 */ /* 0x000fc800078e0246 */
[----:B------:R-:W-:Y:S01]  /*0db0*/  IMAD.WIDE R124, R10, 0x2, R76 ;  /* 0x000000020a7c7825 */ /* 0x000fe200078e024c */
[----:B------:R-:W-:Y:S02]  /*0dc0*/  ISETP.GT.U32.AND.EX P4, PT, R53, RZ, PT, P4 ;  /* 0x000000ff3500720c */ /* 0x000fe40003f84140 */
[C---:B------:R-:W-:Y:S01]  /*0dd0*/  LOP3.LUT R112, R102.reuse, 0x28, RZ, 0xfc, !PT ;  /* 0x0000002866707812 */ /* 0x040fe200078efcff */
[----:B--2---:R0:W-:Y:S04]  /*0de0*/  STS.U16 [R5+0xe00], R40 ;  /* 0x000e002805007388 */ /* 0x0041e80000000400 */
[----:B---3--:R-:W-:Y:S04]  /*0df0*/  STS.U16 [R5+0xf00], R42 ;  /* 0x000f002a05007388 */ /* 0x008fe80000000400 */
[----:B----4-:R-:W-:Y:S04]  /*0e00*/  STS.U16 [R5+0x800], R44 ;  /* 0x0008002c05007388 */ /* 0x010fe80000000400 */
[----:B-----5:R-:W-:Y:S04]  /*0e10*/  STS.U16 [R5+0x900], R46 ;  /* 0x0009002e05007388 */ /* 0x020fe80000000400 */
[----:B------:R1:W-:Y:S04]  /*0e20*/  STS.U16 [R5+0xa00], R52 ;  /* 0x000a003405007388 */ /* 0x0003e80000000400 */
[----:B------:R-:W-:Y:S04]  /*0e30*/  STS.U16 [R5+0xb00], R54 ;  /* 0x000b003605007388 */ /* 0x000fe80000000400 */
[----:B------:R-:W-:Y:S04]  /*0e40*/  STS.U16 [R5+0xc00], R56 ;  /* 0x000c003805007388 */ /* 0x000fe80000000400 */
[----:B------:R-:W-:Y:S04]  /*0e50*/  STS.U16 [R5+0xd00], R58 ;  /* 0x000d003a05007388 */ /* 0x000fe80000000400 */
[----:B------:R-:W-:Y:S06]  /*0e60*/  BAR.SYNC.DEFER_BLOCKING 0x0 ;  /* 0x0000000000007b1d */ /* 0x000fec0000010000 */
[----:B------:R-:W-:Y:S04]  /*0e70*/  LDSM.16.MT88.4 R28, [R9] ;  /* 0x00000000091c783b */ /* 0x000fe80000004200 */
[----:B------:R-:W2:Y:S01]  /*0e80*/  LDSM.16.M88.4 R36, [R18+0xa00] ;  /* 0x000a00001224783b */ /* 0x000ea20000000200 */
[----:B0-----:R-:W-:-:S02]  /*0e90*/  IADD3 R40, P6, R102, 0x18, RZ ;  /* 0x0000001866287810 */ /* 0x001fc40007fde0ff */
[----:B-1----:R-:W-:Y:S01]  /*0ea0*/  IADD3 R52, P5, R102, 0x19, RZ ;  /* 0x0000001966347810 */ /* 0x002fe20007fbe0ff */
[----:B------:R0:W3:Y:S01]  /*0eb0*/  LDG.E.U16 R104, [R122.64] ;  /* 0x000000067a687981 */ /* 0x0000e2000c1e1500 */
[----:B------:R-:W-:-:S03]  /*0ec0*/  ISETP.GT.U32.AND P0, PT, R40, R65, PT ;  /* 0x000000412800720c */ /* 0x000fc60003f04070 */
[----:B------:R1:W4:Y:S04]  /*0ed0*/  LDG.E.U16 R105, [R124.64] ;  /* 0x000000067c697981 */ /* 0x000328000c1e1500 */
[----:B------:R-:W-:Y:S04]  /*0ee0*/  LDSM.16.M88.4 R48, [R18+0x800] ;  /* 0x000800001230783b */ /* 0x000fe80000000200 */
[----:B------:R-:W-:Y:S01]  /*0ef0*/  LDSM.16.M88.4 R56, [R18+0xc00] ;  /* 0x000c00001238783b */ /* 0x000fe20000000200 */
[C---:B--2---:R-:W-:Y:S08]  /*0f00*/  HMMA.16816.F32.BF16 R32, R28.reuse, R36, RZ ;  /* 0x000000241c20723c */ /* 0x044ff000000418ff */
[----:B------:R-:W-:Y:S11]  /*0f10*/  HMMA.16816.F32.BF16 R36, R28, R38, RZ ;  /* 0x000000261c24723c */ /* 0x000ff600000418ff */
[----:B------:R-:W-:Y:S05]  /*0f20*/  @!UPT UIADD3 URZ, URZ, URZ, URZ ;  /* 0x0000003f3f3ff290 */ /* 0x000fea000fffe03f */
[----:B------:R-:W-:-:S05]  /*0f30*/  FMUL R34, R34, c[0x0][0x188] ;  /* 0x0000620022227a20 */ /* 0x000fca0000400000 */
[----:B------:R-:W-:Y:S02]  /*0f40*/  FSEL R107, R34, -INF , !P2 ;  /* 0xff800000226b7808 */ /* 0x000fe40005000000 */
[----:B------:R-:W-:Y:S02]  /*0f50*/  ISETP.GT.U32.AND P2, PT, R40, R16, PT ;  /* 0x000000102800720c */ /* 0x000fe40003f44070 */
[----:B------:R-:W2:Y:S01]  /*0f60*/  LDSM.16.M88.4 R40, [R18+0xe00] ;  /* 0x000e00001228783b */ /* 0x000ea20000000200 */
[----:B------:R-:W-:Y:S01]  /*0f70*/  IMAD.X R108, RZ, RZ, R103, P5 ;  /* 0x000000ffff6c7224 */ /* 0x000fe200028e0667 */
[----:B------:R-:W-:Y:S02]  /*0f80*/  IADD3.X R109, RZ, R103, RZ, P6, !PT ;  /* 0x00000067ff6d7210 */ /* 0x000fe400037fe4ff */
[----:B------:R-:W-:Y:S01]  /*0f90*/  ISETP.GT.U32.AND P5, PT, R52, R65, PT ;  /* 0x000000413400720c */ /* 0x000fe20003fa4070 */
[----:B------:R-:W-:Y:S01]  /*0fa0*/  FMUL R35, R35, c[0x0][0x188] ;  /* 0x0000620023237a20 */ /* 0x000fe20000400000 */
[----:B------:R-:W-:Y:S01]  /*0fb0*/  ISETP.GT.U32.AND.EX P0, PT, R109, RZ, PT, P0 ;  /* 0x000000ff6d00720c */ /* 0x000fe20003f04100 */
[----:B------:R-:W-:Y:S01]  /*0fc0*/  FMUL R38, R38, c[0x0][0x188] ;  /* 0x0000620026267a20 */ /* 0x000fe20000400000 */
[----:B------:R-:W-:Y:S01]  /*0fd0*/  ISETP.GT.U32.AND.EX P5, PT, R108, RZ, PT, P5 ;  /* 0x000000ff6c00720c */ /* 0x000fe20003fa4150 */
[----:B------:R-:W-:Y:S01]  /*0fe0*/  FMUL R39, R39, c[0x0][0x188] ;  /* 0x0000620027277a20 */ /* 0x000fe20000400000 */
[----:B------:R-:W-:-:S02]  /*0ff0*/  IADD3 R34, P6, R102, 0x9, RZ ;  /* 0x0000000966227810 */ /* 0x000fc40007fde0ff */
[----:B------:R-:W-:Y:S02]  /*1000*/  FSEL R115, R35, -INF , !P1 ;  /* 0xff80000023737808 */ /* 0x000fe40004800000 */
[----:B------:R-:W-:Y:S02]  /*1010*/  FSEL R35, R38, -INF , !P0 ;  /* 0xff80000026237808 */ /* 0x000fe40004000000 */
[----:B------:R-:W-:Y:S01]  /*1020*/  FSEL R113, R39, -INF , !P5 ;  /* 0xff80000027717808 */ /* 0x000fe20006800000 */
[----:B------:R-:W-:Y:S01]  /*1030*/  IMAD.WIDE R38, R10, 0x2, R80 ;  /* 0x000000020a267825 */ /* 0x000fe200078e0250 */
[C---:B------:R-:W-:Y:S02]  /*1040*/  ISETP.GT.U32.AND P0, PT, R34.reuse, R16, PT ;  /* 0x000000102200720c */ /* 0x040fe40003f04070 */
[----:B------:R-:W-:Y:S02]  /*1050*/  ISETP.GT.U32.AND P5, PT, R34, R65, PT ;  /* 0x000000412200720c */ /* 0x000fe40003fa4070 */
[----:B------:R5:W3:Y:S04]  /*1060*/  LDG.E.U16 R34, [R116.64] ;  /* 0x0000000674227981 */ /* 0x000ae8000c1e1500 */
[----:B------:R0:W3:Y:S01]  /*1070*/  LDG.E.U16 R39, [R38.64] ;  /* 0x0000000626277981 */ /* 0x0000e2000c1e1500 */
[----:B-----5:R-:W-:-:S03]  /*1080*/  IMAD.WIDE R116, R10, 0x2, R68 ;  /* 0x000000020a747825 */ /* 0x020fc600078e0244 */
[----:B0-----:R0:W5:Y:S01]  /*1090*/  LDG.E.U16 R38, [R110.64] ;  /* 0x000000066e267981 */ /* 0x001162000c1e1500 */
[C---:B--2---:R-:W-:Y:S03]  /*10a0*/  HMMA.16816.F32.BF16 R60, R28.reuse, R40, RZ ;  /* 0x000000281c3c723c */ /* 0x044fe600000418ff */
[----:B------:R2:W3:Y:S04]  /*10b0*/  LDG.E.U16 R40, [R118.64] ;  /* 0x0000000676287981 */ /* 0x0004e8000c1e1500 */
[----:B------:R1:W3:Y:S04]  /*10c0*/  LDG.E.U16 R41, [R116.64] ;  /* 0x0000000674297981 */ /* 0x0002e8000c1e1500 */
[----:B0-----:R0:W3:Y:S01]  /*10d0*/  LDG.E.U16 R111, [R120.64] ;  /* 0x00000006786f7981 */ /* 0x0010e2000c1e1500 */
[----:B------:R-:W-:Y:S01]  /*10e0*/  HMMA.16816.F32.BF16 R44, R28, R50, RZ ;  /* 0x000000321c2c723c */ /* 0x000fe200000418ff */
[----:B------:R-:W-:-:S02]  /*10f0*/  ISETP.GT.U32.AND P1, PT, R52, R16, PT ;  /* 0x000000103400720c */ /* 0x000fc40003f24070 */
[----:B------:R-:W-:Y:S02]  /*1100*/  LOP3.LUT R110, R102, 0x21, RZ, 0xfc, !PT ;  /* 0x00000021666e7812 */ /* 0x000fe400078efcff */
[----:B------:R-:W-:Y:S02]  /*1110*/  ISETP.GT.U32.AND.EX P3, PT, R106, RZ, PT, P3 ;  /* 0x000000ff6a00720c */ /* 0x000fe40003f64130 */
[----:B------:R-:W-:Y:S01]  /*1120*/  LOP3.LUT R114, R102, 0x30, RZ, 0xfc, !PT ;  /* 0x0000003066727812 */ /* 0x000fe200078efcff */
[----:B------:R-:W-:Y:S04]  /*1130*/  HMMA.16816.F32.BF16 R52, R28, R56, RZ ;  /* 0x000000381c34723c */ /* 0x000fe800000418ff */
[----:B------:R-:W-:Y:S01]  /*1140*/  FMUL R62, R62, c[0x0][0x188] ;  /* 0x000062003e3e7a20 */ /* 0x000fe20000400000 */
[----:B-1----:R-:W-:-:S03]  /*1150*/  LOP3.LUT R116, R102, 0x31, RZ, 0xfc, !PT ;  /* 0x0000003166747812 */ /* 0x002fc600078efcff */
[C---:B------:R-:W-:Y:S01]  /*1160*/  HMMA.16816.F32.BF16 R56, R28.reuse, R58, RZ ;  /* 0x0000003a1c38723c */ /* 0x040fe200000418ff */
[----:B------:R-:W-:Y:S01]  /*1170*/  FMUL R63, R63, c[0x0][0x188] ;  /* 0x000062003f3f7a20 */ /* 0x000fe20000400000 */
[----:B--2---:R-:W-:Y:S01]  /*1180*/  LOP3.LUT R118, R102, 0x39, RZ, 0xfc, !PT ;  /* 0x0000003966767812 */ /* 0x004fe200078efcff */
[----:B------:R-:W-:Y:S01]  /*1190*/  FMUL R37, R37, c[0x0][0x188] ;  /* 0x0000620025257a20 */ /* 0x000fe20000400000 */
[----:B------:R-:W-:Y:S01]  /*11a0*/  ISETP.GT.U32.AND.EX P2, PT, R109, RZ, PT, P2 ;  /* 0x000000ff6d00720c */ /* 0x000fe20003f44120 */
[----:B------:R-:W-:Y:S01]  /*11b0*/  FMUL R36, R36, c[0x0][0x188] ;  /* 0x0000620024247a20 */ /* 0x000fe20000400000 */
[----:B------:R-:W-:Y:S02]  /*11c0*/  BAR.SYNC.DEFER_BLOCKING 0x0 ;  /* 0x0000000000007b1d */ /* 0x000fe40000010000 */
[C---:B------:R-:W-:Y:S08]  /*11d0*/  HMMA.16816.F32.BF16 R48, R28.reuse, R48, RZ ;  /* 0x000000301c30723c */ /* 0x040ff000000418ff */
[----:B------:R-:W-:Y:S07]  /*11e0*/  HMMA.16816.F32.BF16 R28, R28, R42, RZ ;  /* 0x0000002a1c1c723c */ /* 0x000fee00000418ff */
[----:B------:R-:W-:Y:S01]  /*11f0*/  IMAD.X R42, RZ, RZ, R103, P6 ;  /* 0x000000ffff2a7224 */ /* 0x000fe200030e0667 */
[----:B------:R-:W-:Y:S01]  /*1200*/  ISETP.GT.U32.AND P6, PT, R110, R65, PT ;  /* 0x000000416e00720c */ /* 0x000fe20003fc4070 */
[----:B------:R-:W-:-:S03]  /*1210*/  FMUL R43, R47, c[0x0][0x188] ;  /* 0x000062002f2b7a20 */ /* 0x000fc60000400000 */
[----:B------:R-:W-:Y:S01]  /*1220*/  ISETP.GT.U32.AND.EX P5, PT, R42, RZ, PT, P5 ;  /* 0x000000ff2a00720c */ /* 0x000fe20003fa4150 */
[----:B------:R-:W-:Y:S01]  /*1230*/  FMUL R47, R55, c[0x0][0x188] ;  /* 0x00006200372f7a20 */ /* 0x000fe20000400000 */
[----:B------:R-:W-:Y:S02]  /*1240*/  ISETP.GT.U32.AND.EX P6, PT, R103, RZ, PT, P6 ;  /* 0x000000ff6700720c */ /* 0x000fe40003fc4160 */
[----:B------:R-:W-:Y:S02]  /*1250*/  FSEL R43, R43, -INF , !P5 ;  /* 0xff8000002b2b7808 */ /* 0x000fe40006800000 */
[-C--:B------:R-:W-:Y:S01]  /*1260*/  ISETP.GT.U32.AND P5, PT, R112, R65.reuse, PT ;  /* 0x000000417000720c */ /* 0x080fe20003fa4070 */
[----:B------:R-:W-:Y:S01]  /*1270*/  FMUL R55, R58, c[0x0][0x188] ;  /* 0x000062003a377a20 */ /* 0x000fe20000400000 */
[----:B------:R-:W-:Y:S02]  /*1280*/  FSEL R47, R47, -INF , !P6 ;  /* 0xff8000002f2f7808 */ /* 0x000fe40007000000 */
[----:B------:R-:W-:-:S02]  /*1290*/  ISETP.GT.U32.AND P6, PT, R102, R65, PT ;  /* 0x000000416600720c */ /* 0x000fc40003fc4070 */
[C---:B------:R-:W-:Y:S01]  /*12a0*/  ISETP.GT.U32.AND.EX P5, PT, R103.reuse, RZ, PT, P5 ;  /* 0x000000ff6700720c */ /* 0x040fe20003fa4150 */
[----:B------:R-:W-:Y:S01]  /*12b0*/  FMUL R50, R50, c[0x0][0x188] ;  /* 0x0000620032327a20 */ /* 0x000fe20000400000 */
[----:B------:R-:W-:Y:S02]  /*12c0*/  ISETP.GT.U32.AND.EX P6, PT, R103, RZ, PT, P6 ;  /* 0x000000ff6700720c */ /* 0x000fe40003fc4160 */
[----:B------:R-:W-:Y:S02]  /*12d0*/  FSEL R55, R55, -INF , !P5 ;  /* 0xff80000037377808 */ /* 0x000fe40006800000 */
[----:B------:R-:W-:Y:S01]  /*12e0*/  ISETP.GE.U32.AND P5, PT, R102, R65, PT ;  /* 0x000000416600720c */ /* 0x000fe20003fa6070 */
[----:B------:R-:W-:Y:S01]  /*12f0*/  FMUL R51, R51, c[0x0][0x188] ;  /* 0x0000620033337a20 */ /* 0x000fe20000400000 */
[----:B------:R-:W-:Y:S02]  /*1300*/  FSEL R58, R50, -INF , !P6 ;  /* 0xff800000323a7808 */ /* 0x000fe40007000000 */
[----:B------:R-:W-:-:S02]  /*1310*/  ISETP.GT.U32.AND P6, PT, R102, R16, PT ;  /* 0x000000106600720c */ /* 0x000fc40003fc4070 */
[C---:B------:R-:W-:Y:S01]  /*1320*/  ISETP.GE.U32.AND.EX P5, PT, R103.reuse, RZ, PT, P5 ;  /* 0x000000ff6700720c */ /* 0x040fe20003fa6150 */
[----:B------:R-:W-:Y:S01]  /*1330*/  FMUL R46, R46, c[0x0][0x188] ;  /* 0x000062002e2e7a20 */ /* 0x000fe20000400000 */
[----:B------:R-:W-:Y:S02]  /*1340*/  LOP3.LUT R106, R102, 0x29, RZ, 0xfc, !PT ;  /* 0x00000029666a7812 */ /* 0x000fe400078efcff */
[----:B------:R-:W-:Y:S02]  /*1350*/  ISETP.GT.U32.AND.EX P6, PT, R103, RZ, PT, P6 ;  /* 0x000000ff6700720c */ /* 0x000fe40003fc4160 */
[----:B------:R-:W-:Y:S02]  /*1360*/  FSEL R123, R51, -INF , !P5 ;  /* 0xff800000337b7808 */ /* 0x000fe40006800000 */
[----:B------:R-:W-:Y:S02]  /*1370*/  ISETP.GT.U32.AND P5, PT, R106, R65, PT ;  /* 0x000000416a00720c */ /* 0x000fe40003fa4070 */
[----:B0-----:R-:W-:-:S02]  /*1380*/  FSEL R121, R46, -INF , !P6 ;  /* 0xff8000002e797808 */ /* 0x001fc40007000000 */
[----:B------:R-:W-:Y:S01]  /*1390*/  FMNMX R46, R58, R123, !PT ;  /* 0x0000007b3a2e7209 */ /* 0x000fe20007800000 */
[----:B------:R-:W-:Y:S01]  /*13a0*/  FMUL R51, R59, c[0x0][0x188] ;  /* 0x000062003b337a20 */ /* 0x000fe20000400000 */
[----:B------:R-:W-:Y:S02]  /*13b0*/  ISETP.GT.U32.AND.EX P5, PT, R103, RZ, PT, P5 ;  /* 0x000000ff6700720c */ /* 0x000fe40003fa4150 */
[----:B------:R-:W-:Y:S02]  /*13c0*/  FMNMX R46, R121, R46, !PT ;  /* 0x0000002e792e7209 */ /* 0x000fe40007800000 */
[----:B------:R-:W-:Y:S02]  /*13d0*/  FSEL R51, R51, -INF , !P5 ;  /* 0xff80000033337808 */ /* 0x000fe40006800000 */
[----:B------:R-:W-:Y:S02]  /*13e0*/  ISETP.GT.U32.AND P5, PT, R114, R65, PT ;  /* 0x000000417200720c */ /* 0x000fe40003fa4070 */
[----:B------:R-:W-:-:S02]  /*13f0*/  FMNMX R46, R43, R46, !PT ;  /* 0x0000002e2b2e7209 */ /* 0x000fc40007800000 */
[----:B------:R-:W-:Y:S02]  /*1400*/  ISETP.GT.U32.AND.EX P5, PT, R103, RZ, PT, P5 ;  /* 0x000000ff6700720c */ /* 0x000fe40003fa4150 */
[----:B------:R-:W-:Y:S02]  /*1410*/  FMNMX R50, R107, R46, !PT ;  /* 0x0000002e6b327209 */ /* 0x000fe40007800000 */
[----:B------:R-:W-:Y:S02]  /*1420*/  LOP3.LUT R46, R102, 0x20, RZ, 0xfc, !PT ;  /* 0x00000020662e7812 */ /* 0x000fe400078efcff */
[----:B------:R-:W-:Y:S02]  /*1430*/  FSEL R117, R62, -INF , !P5 ;  /* 0xff8000003e757808 */ /* 0x000fe40006800000 */
[----:B------:R-:W-:Y:S02]  /*1440*/  ISETP.GT.U32.AND P5, PT, R46, R65, PT ;  /* 0x000000412e00720c */ /* 0x000fe40003fa4070 */
[----:B------:R-:W-:Y:S01]  /*1450*/  FMNMX R50, R115, R50, !PT ;  /* 0x0000003273327209 */ /* 0x000fe20007800000 */
[----:B------:R-:W-:Y:S01]  /*1460*/  FMUL R54, R54, c[0x0][0x188] ;  /* 0x0000620036367a20 */ /* 0x000fe20000400000 */
[----:B------:R-:W-:-:S02]  /*1470*/  ISETP.GT.U32.AND.EX P5, PT, R103, RZ, PT, P5 ;  /* 0x000000ff6700720c */ /* 0x000fc40003fa4150 */
[----:B------:R-:W-:Y:S02]  /*1480*/  FMNMX R50, R35, R50, !PT ;  /* 0x0000003223327209 */ /* 0x000fe40007800000 */
[----:B------:R-:W-:Y:S02]  /*1490*/  FSEL R59, R54, -INF , !P5 ;  /* 0xff800000363b7808 */ /* 0x000fe40006800000 */
[----:B------:R-:W-:Y:S02]  /*14a0*/  FMNMX R50, R113, R50, !PT ;  /* 0x0000003271327209 */ /* 0x000fe40007800000 */
[----:B------:R-:W-:Y:S02]  /*14b0*/  ISETP.GT.U32.AND P5, PT, R116, R65, PT ;  /* 0x000000417400720c */ /* 0x000fe40003fa4070 */
[----:B------:R-:W-:Y:S02]  /*14c0*/  FMNMX R50, R59, R50, !PT ;  /* 0x000000323b327209 */ /* 0x000fe40007800000 */
[----:B------:R-:W-:-:S02]  /*14d0*/  ISETP.GT.U32.AND.EX P5, PT, R103, RZ, PT, P5 ;  /* 0x000000ff6700720c */ /* 0x000fc40003fa4150 */
[----:B------:R-:W-:Y:S02]  /*14e0*/  LOP3.LUT R54, R102, 0x38, RZ, 0xfc, !PT ;  /* 0x0000003866367812 */ /* 0x000fe400078efcff */
[----:B------:R-:W-:Y:S02]  /*14f0*/  FMNMX R50, R47, R50, !PT ;  /* 0x000000322f327209 */ /* 0x000fe40007800000 */
[----:B------:R-:W-:Y:S02]  /*1500*/  FSEL R119, R63, -INF , !P5 ;  /* 0xff8000003f777808 */ /* 0x000fe40006800000 */
[----:B------:R-:W-:Y:S02]  /*1510*/  ISETP.GT.U32.AND P5, PT, R54, R65, PT ;  /* 0x000000413600720c */ /* 0x000fe40003fa4070 */
[----:B------:R-:W-:Y:S01]  /*1520*/  FMNMX R50, R55, R50, !PT ;  /* 0x0000003237327209 */ /* 0x000fe20007800000 */
[----:B------:R-:W-:Y:S01]  /*1530*/  FMUL R30, R30, c[0x0][0x188] ;  /* 0x000062001e1e7a20 */ /* 0x000fe20000400000 */
[----:B------:R-:W-:-:S02]  /*1540*/  ISETP.GT.U32.AND.EX P5, PT, R103, RZ, PT, P5 ;  /* 0x000000ff6700720c */ /* 0x000fc40003fa4150 */
[----:B------:R-:W-:Y:S02]  /*1550*/  FMNMX R50, R51, R50, !PT ;  /* 0x0000003233327209 */ /* 0x000fe40007800000 */
[----:B------:R-:W-:Y:S02]  /*1560*/  FSEL R63, R30, -INF , !P5 ;  /* 0xff8000001e3f7808 */ /* 0x000fe40006800000 */
[----:B------:R-:W-:Y:S02]  /*1570*/  ISETP.GT.U32.AND P5, PT, R118, R65, PT ;  /* 0x000000417600720c */ /* 0x000fe40003fa4070 */
[----:B------:R-:W-:Y:S01]  /*1580*/  FMNMX R50, R117, R50, !PT ;  /* 0x0000003275327209 */ /* 0x000fe20007800000 */
[----:B------:R-:W-:Y:S01]  /*1590*/  FMUL R31, R31, c[0x0][0x188] ;  /* 0x000062001f1f7a20 */ /* 0x000fe20000400000 */
[----:B------:R-:W-:Y:S02]  /*15a0*/  ISETP.GT.U32.AND.EX P5, PT, R103, RZ, PT, P5 ;  /* 0x000000ff6700720c */ /* 0x000fe40003fa4150 */
[----:B------:R-:W-:-:S02]  /*15b0*/  FMNMX R50, R119, R50, !PT ;  /* 0x0000003277327209 */ /* 0x000fc40007800000 */
[----:B------:R-:W-:Y:S02]  /*15c0*/  FSEL R31, R31, -INF , !P5 ;  /* 0xff8000001f1f7808 */ /* 0x000fe40006800000 */
[----:B------:R-:W-:Y:S01]  /*15d0*/  FMNMX R50, R63, R50, !PT ;  /* 0x000000323f327209 */ /* 0x000fe20007800000 */
[----:B------:R-:W-:-:S03]  /*15e0*/  FMUL R30, R32, c[0x0][0x188] ;  /* 0x00006200201e7a20 */ /* 0x000fc60000400000 */
[----:B------:R-:W-:Y:S01]  /*15f0*/  FMNMX R62, R31, R50, !PT ;  /* 0x000000321f3e7209 */ /* 0x000fe20007800000 */
[----:B------:R-:W-:-:S04]  /*1600*/  FMUL R32, R33, c[0x0][0x188] ;  /* 0x0000620021207a20 */ /* 0x000fc80000400000 */
[----:B------:R-:W0:Y:S01]  /*1610*/  SHFL.BFLY PT, R33, R62, 0x2, 0x1f ;  /* 0x0c401f003e217f89 */ /* 0x000e2200000e0000 */
[----:B------:R-:W-:Y:S02]  /*1620*/  IADD3 R125, P5, R102, 0x8, RZ ;  /* 0x00000008667d7810 */ /* 0x000fe40007fbe0ff */
[----:B------:R-:W-:Y:S02]  /*1630*/  ISETP.GT.U32.AND.EX P1, PT, R108, RZ, PT, P1 ;  /* 0x000000ff6c00720c */ /* 0x000fe40003f24110 */
[----:B------:R-:W-:Y:S02]  /*1640*/  FSEL R32, R32, -INF , !P3 ;  /* 0xff80000020207808 */ /* 0x000fe40005800000 */
[----:B------:R-:W-:Y:S01]  /*1650*/  FSEL R50, R37, -INF , !P1 ;  /* 0xff80000025327808 */ /* 0x000fe20004800000 */
[----:B------:R-:W-:Y:S01]  /*1660*/  IMAD.X R37, RZ, RZ, R103, P5 ;  /* 0x000000ffff257224 */ /* 0x000fe200028e0667 */
[-C--:B------:R-:W-:Y:S02]  /*1670*/  ISETP.GT.U32.AND P3, PT, R125, R16.reuse, PT ;  /* 0x000000107d00720c */ /* 0x080fe40003f64070 */
[----:B------:R-:W-:Y:S01]  /*1680*/  FSEL R30, R30, -INF , !P4 ;  /* 0xff8000001e1e7808 */ /* 0x000fe20006000000 */
[----:B------:R-:W-:Y:S01]  /*1690*/  FMUL R44, R44, c[0x0][0x188] ;  /* 0x000062002c2c7a20 */ /* 0x000fe20000400000 */
[----:B------:R-:W-:-:S02]  /*16a0*/  ISETP.GE.U32.AND P4, PT, R102, R16, PT ;  /* 0x000000106600720c */ /* 0x000fc40003f86070 */
[----:B------:R-:W-:Y:S01]  /*16b0*/  ISETP.GT.U32.AND.EX P3, PT, R37, RZ, PT, P3 ;  /* 0x000000ff2500720c */ /* 0x000fe20003f64130 */
[----:B------:R-:W-:Y:S01]  /*16c0*/  FMUL R49, R49, c[0x0][0x188] ;  /* 0x0000620031317a20 */ /* 0x000fe20000400000 */
[----:B------:R-:W-:Y:S02]  /*16d0*/  ISETP.GE.U32.AND.EX P4, PT, R103, RZ, PT, P4 ;  /* 0x000000ff6700720c */ /* 0x000fe40003f86140 */
[----:B0-----:R-:W-:Y:S01]  /*16e0*/  FMNMX R37, R62, R33, !PT ;  /* 0x000000213e257209 */ /* 0x001fe20007800000 */
[----:B------:R-:W-:Y:S01]  /*16f0*/  FMUL R33, R48, c[0x0][0x188] ;  /* 0x0000620030217a20 */ /* 0x000fe20000400000 */
[----:B------:R-:W-:Y:S02]  /*1700*/  FSEL R62, R44, -INF , !P3 ;  /* 0xff8000002c3e7808 */ /* 0x000fe40005800000 */
[----:B------:R-:W-:Y:S02]  /*1710*/  ISETP.GT.U32.AND P3, PT, R114, R16, PT ;  /* 0x000000107200720c */ /* 0x000fe40003f64070 */
[----:B------:R-:W-:-:S02]  /*1720*/  FSEL R33, R33, -INF , !P6 ;  /* 0xff80000021217808 */ /* 0x000fc40007000000 */
[----:B------:R-:W-:Y:S01]  /*1730*/  FSEL R114, R49, -INF , !P4 ;  /* 0xff80000031727808 */ /* 0x000fe20006000000 */
[----:B------:R-:W-:Y:S01]  /*1740*/  FMUL R45, R45, c[0x0][0x188] ;  /* 0x000062002d2d7a20 */ /* 0x000fe20000400000 */
[----:B------:R-:W-:Y:S02]  /*1750*/  ISETP.GT.U32.AND.EX P4, PT, R42, RZ, PT, P0 ;  /* 0x000000ff2a00720c */ /* 0x000fe40003f84100 */
[----:B------:R-:W-:Y:S02]  /*1760*/  FMNMX R49, R33, R114, !PT ;  /* 0x0000007221317209 */ /* 0x000fe40007800000 */
[----:B------:R-:W-:Y:S02]  /*1770*/  FSEL R42, R45, -INF , !P4 ;  /* 0xff8000002d2a7808 */ /* 0x000fe40006000000 */
[----:B------:R-:W-:Y:S02]  /*1780*/  FMNMX R49, R62, R49, !PT ;  /* 0x000000313e317209 */ /* 0x000fe40007800000 */
[----:B------:R-:W-:-:S02]  /*1790*/  FSEL R36, R36, -INF , !P2 ;  /* 0xff80000024247808 */ /* 0x000fc40005000000 */
[-C--:B------:R-:W-:Y:S02]  /*17a0*/  ISETP.GT.U32.AND P2, PT, R110, R16.reuse, PT ;  /* 0x000000106e00720c */ /* 0x080fe40003f44070 */
[----:B------:R-:W-:Y:S01]  /*17b0*/  FMNMX R49, R42, R49, !PT ;  /* 0x000000312a317209 */ /* 0x000fe20007800000 */
[----:B------:R-:W-:Y:S01]  /*17c0*/  FMUL R53, R53, c[0x0][0x188] ;  /* 0x0000620035357a20 */ /* 0x000fe20000400000 */
[----:B------:R-:W-:Y:S02]  /*17d0*/  ISETP.GT.U32.AND.EX P0, PT, R103, RZ, PT, P2 ;  /* 0x000000ff6700720c */ /* 0x000fe40003f04120 */
[----:B------:R-:W-:Y:S02]  /*17e0*/  FMNMX R49, R30, R49, !PT ;  /* 0x000000311e317209 */ /* 0x000fe40007800000 */
[----:B------:R-:W-:Y:S02]  /*17f0*/  ISETP.GT.U32.AND P2, PT, R118, R16, PT ;  /* 0x000000107600720c */ /* 0x000fe40003f44070 */
[----:B------:R-:W-:-:S02]  /*1800*/  FSEL R118, R53, -INF , !P0 ;  /* 0xff80000035767808 */ /* 0x000fc40004000000 */
[-C--:B------:R-:W-:Y:S02]  /*1810*/  ISETP.GT.U32.AND P0, PT, R46, R16.reuse, PT ;  /* 0x000000102e00720c */ /* 0x080fe40003f04070 */
[----:B------:R-:W-:Y:S01]  /*1820*/  FMNMX R49, R32, R49, !PT ;  /* 0x0000003120317209 */ /* 0x000fe20007800000 */
[----:B------:R-:W-:Y:S01]  /*1830*/  FMUL R52, R52, c[0x0][0x188] ;  /* 0x0000620034347a20 */ /* 0x000fe20000400000 */
[----:B------:R-:W-:Y:S02]  /*1840*/  ISETP.GT.U32.AND.EX P0, PT, R103, RZ, PT, P0 ;  /* 0x000000ff6700720c */ /* 0x000fe40003f04100 */
[----:B------:R-:W-:Y:S01]  /*1850*/  FMNMX R49, R36, R49, !PT ;  /* 0x0000003124317209 */ /* 0x000fe20007800000 */
[----:B------:R-:W0:Y:S01]  /*1860*/  SHFL.BFLY PT, R44, R37, 0x1, 0x1f ;  /* 0x0c201f00252c7f89 */ /* 0x000e2200000e0000 */
[----:B------:R-:W-:Y:S02]  /*1870*/  ISETP.GT.U32.AND P1, PT, R112, R16, PT ;  /* 0x000000107000720c */ /* 0x000fe40003f24070 */
[----:B------:R-:W-:-:S02]  /*1880*/  FSEL R120, R52, -INF , !P0 ;  /* 0xff80000034787808 */ /* 0x000fc40004000000 */
[----:B------:R-:W-:Y:S01]  /*1890*/  FMNMX R49, R50, R49, !PT ;  /* 0x0000003132317209 */ /* 0x000fe20007800000 */
[----:B------:R-:W-:Y:S01]  /*18a0*/  FMUL R56, R56, c[0x0][0x188] ;  /* 0x0000620038387a20 */ /* 0x000fe20000400000 */
[-C--:B------:R-:W-:Y:S02]  /*18b0*/  ISETP.GT.U32.AND P5, PT, R106, R16.reuse, PT ;  /* 0x000000106a00720c */ /* 0x080fe40003fa4070 */
[----:B------:R-:W-:Y:S02]  /*18c0*/  ISETP.GT.U32.AND.EX P1, PT, R103, RZ, PT, P1 ;  /* 0x000000ff6700720c */ /* 0x000fe40003f24110 */
[----:B------:R-:W-:Y:S01]  /*18d0*/  FMNMX R49, R120, R49, !PT ;  /* 0x0000003178317209 */ /* 0x000fe20007800000 */
[----:B------:R-:W-:Y:S01]  /*18e0*/  FMUL R57, R57, c[0x0][0x188] ;  /* 0x0000620039397a20 */ /* 0x000fe20000400000 */
[----:B------:R-:W-:Y:S02]  /*18f0*/  ISETP.GT.U32.AND P6, PT, R116, R16, PT ;  /* 0x000000107400720c */ /* 0x000fe40003fc4070 */
[----:B------:R-:W-:-:S02]  /*1900*/  ISETP.GT.U32.AND.EX P5, PT, R103, RZ, PT, P5 ;  /* 0x000000ff6700720c */ /* 0x000fc40003fa4150 */
[----:B------:R-:W-:Y:S02]  /*1910*/  FSEL R116, R56, -INF , !P1 ;  /* 0xff80000038747808 */ /* 0x000fe40004800000 */
[----:B------:R-:W-:Y:S01]  /*1920*/  FMNMX R49, R118, R49, !PT ;  /* 0x0000003176317209 */ /* 0x000fe20007800000 */
[----:B------:R-:W-:Y:S01]  /*1930*/  FMUL R110, R60, c[0x0][0x188] ;  /* 0x000062003c6e7a20 */ /* 0x000fe20000400000 */
[----:B------:R-:W-:Y:S02]  /*1940*/  ISETP.GT.U32.AND.EX P3, PT, R103, RZ, PT, P3 ;  /* 0x000000ff6700720c */ /* 0x000fe40003f64130 */
[----:B------:R-:W-:Y:S02]  /*1950*/  FSEL R60, R57, -INF , !P5 ;  /* 0xff800000393c7808 */ /* 0x000fe40006800000 */
[----:B------:R-:W-:Y:S01]  /*1960*/  FMNMX R49, R116, R49, !PT ;  /* 0x0000003174317209 */ /* 0x000fe20007800000 */
[----:B------:R-:W-:Y:S01]  /*1970*/  FMUL R61, R61, c[0x0][0x188] ;  /* 0x000062003d3d7a20 */ /* 0x000fe20000400000 */
[----:B------:R-:W-:-:S02]  /*1980*/  ISETP.GT.U32.AND P4, PT, R54, R16, PT ;  /* 0x000000103600720c */ /* 0x000fc40003f84070 */
[C---:B------:R-:W-:Y:S02]  /*1990*/  ISETP.GT.U32.AND.EX P6, PT, R103.reuse, RZ, PT, P6 ;  /* 0x000000ff6700720c */ /* 0x040fe40003fc4160 */
[----:B------:R-:W-:Y:S02]  /*19a0*/  FSEL R110, R110, -INF , !P3 ;  /* 0xff8000006e6e7808 */ /* 0x000fe40005800000 */
[----:B------:R-:W-:Y:S01]  /*19b0*/  FMNMX R49, R60, R49, !PT ;  /* 0x000000313c317209 */ /* 0x000fe20007800000 */
[----:B------:R-:W-:Y:S01]  /*19c0*/  FMUL R28, R28, c[0x0][0x188] ;  /* 0x000062001c1c7a20 */ /* 0x000fe20000400000 */
[----:B------:R-:W-:Y:S02]  /*19d0*/  ISETP.GT.U32.AND.EX P4, PT, R103, RZ, PT, P4 ;  /* 0x000000ff6700720c */ /* 0x000fe40003f84140 */
[----:B------:R-:W-:Y:S02]  /*19e0*/  FSEL R106, R61, -INF , !P6 ;  /* 0xff8000003d6a7808 */ /* 0x000fe40007000000 */
[----:B------:R-:W-:Y:S01]  /*19f0*/  FMNMX R49, R110, R49, !PT ;  /* 0x000000316e317209 */ /* 0x000fe20007800000 */
[----:B------:R-:W-:Y:S01]  /*1a00*/  FMUL R29, R29, c[0x0][0x188] ;  /* 0x000062001d1d7a20 */ /* 0x000fe20000400000 */
[----:B0-----:R-:W-:-:S02]  /*1a10*/  FMNMX R44, R37, R44, !PT ;  /* 0x0000002c252c7209 */ /* 0x001fc40007800000 */
[----:B------:R-:W-:Y:S02]  /*1a20*/  ISETP.GT.U32.AND.EX P2, PT, R103, RZ, PT, P2 ;  /* 0x000000ff6700720c */ /* 0x000fe40003f44120 */
[----:B------:R-:W-:Y:S02]  /*1a30*/  FSEL R46, R28, -INF , !P4 ;  /* 0xff8000001c2e7808 */ /* 0x000fe40006000000 */
[----:B------:R-:W-:Y:S02]  /*1a40*/  FMNMX R49, R106, R49, !PT ;  /* 0x000000316a317209 */ /* 0x000fe40007800000 */
[----:B------:R-:W-:Y:S02]  /*1a50*/  FMNMX R48, R44, R97, !PT ;  /* 0x000000612c307209 */ /* 0x000fe40007800000 */
[----:B------:R-:W-:Y:S02]  /*1a60*/  FSEL R44, R29, -INF , !P2 ;  /* 0xff8000001d2c7808 */ /* 0x000fe40005000000 */
[----:B------:R-:W-:-:S04]  /*1a70*/  FMNMX R29, R46, R49, !PT ;  /* 0x000000312e1d7209 */ /* 0x000fc80007800000 */
[----:B------:R-:W-:-:S05]  /*1a80*/  FMNMX R29, R44, R29, !PT ;  /* 0x0000001d2c1d7209 */ /* 0x000fca0007800000 */
[----:B------:R-:W0:Y:S01]  /*1a90*/  SHFL.BFLY PT, R52, R29, 0x2, 0x1f ;  /* 0x0c401f001d347f89 */ /* 0x000e2200000e0000 */
[----:B------:R-:W-:Y:S01]  /*1aa0*/  FADD R58, R58, -R48 ;  /* 0x800000303a3a7221 */ /* 0x000fe20000000000 */
[----:B0-----:R-:W-:-:S05]  /*1ab0*/  FMNMX R52, R29, R52, !PT ;  /* 0x000000341d347209 */ /* 0x001fca0007800000 */
[----:B------:R-:W0:Y:S01]  /*1ac0*/  SHFL.BFLY PT, R29, R52, 0x1, 0x1f ;  /* 0x0c201f00341d7f89 */ /* 0x000e2200000e0000 */
[----:B------:R-:W-:-:S03]  /*1ad0*/  FADD R123, R123, -R48 ;  /* 0x800000307b7b7221 */ /* 0x000fc60000000000 */
[----:B---3--:R-:W-:Y:S04]  /*1ae0*/  STS.U16 [R5+0x800], R34 ;  /* 0x0008002205007388 */ /* 0x008fe80000000400 */
[----:B------:R-:W-:Y:S04]  /*1af0*/  STS.U16 [R5+0xc00], R104 ;  /* 0x000c006805007388 */ /* 0x000fe80000000400 */
[----:B------:R-:W-:Y:S04]  /*1b00*/  STS.U16 [R6+0x900], R39 ;  /* 0x0009002706007388 */ /* 0x000fe80000000400 */
[----:B------:R-:W-:Y:S01]  /*1b10*/  STS.U16 [R6+0xd00], R111 ;  /* 0x000d006f06007388 */ /* 0x000fe20000000400 */
[----:B------:R-:W-:-:S03]  /*1b20*/  FMUL R37, R58, 1.4426950216293334961 ;  /* 0x3fb8aa3b3a257820 */ /* 0x000fc60000400000 */
[----:B-----5:R1:W-:Y:S04]  /*1b30*/  STS.U16 [R7+0xa00], R38 ;  /* 0x000a002607007388 */ /* 0x0203e80000000400 */
[----:B------:R-:W-:Y:S04]  /*1b40*/  STS.U16 [R7+0xe00], R40 ;  /* 0x000e002807007388 */ /* 0x000fe80000000400 */
[----:B----4-:R-:W-:Y:S04]  /*1b50*/  STS.U16 [R8+0xb00], R105 ;  /* 0x000b006908007388 */ /* 0x010fe80000000400 */
[----:B------:R2:W-:Y:S01]  /*1b60*/  STS.U16 [R8+0xf00], R41 ;  /* 0x000f002908007388 */ /* 0x0005e20000000400 */
[----:B------:R-:W-:Y:S01]  /*1b70*/  FMUL R123, R123, 1.4426950216293334961 ;  /* 0x3fb8aa3b7b7b7820 */ /* 0x000fe20000400000 */
[----:B0-----:R-:W-:Y:S01]  /*1b80*/  FMNMX R29, R52, R29, !PT ;  /* 0x0000001d341d7209 */ /* 0x001fe20007800000 */
[----:B------:R-:W-:Y:S01]  /*1b90*/  MUFU.EX2 R37, R37 ;  /* 0x0000002500257308 */ /* 0x000fe20000000800 */
[----:B------:R-:W-:-:S02]  /*1ba0*/  FADD R51, R51, -R48 ;  /* 0x8000003033337221 */ /* 0x000fc40000000000 */
[----:B------:R-:W-:Y:S01]  /*1bb0*/  FMNMX R49, R29, R96, !PT ;  /* 0x000000601d317209 */ /* 0x000fe20007800000 */
[----:B------:R-:W-:-:S04]  /*1bc0*/  FADD R29, -R48, R97 ;  /* 0x00000061301d7221 */ /* 0x000fc80000000100 */
[----:B------:R-:W1:Y:S01]  /*1bd0*/  MUFU.EX2 R28, R123 ;  /* 0x0000007b001c7308 */ /* 0x000e620000000800 */
[----:B------:R-:W-:Y:S02]  /*1be0*/  FMUL R51, R51, 1.4426950216293334961 ;  /* 0x3fb8aa3b33337820 */ /* 0x000fe40000400000 */
[--C-:B------:R-:W-:Y:S02]  /*1bf0*/  FADD R114, R114, -R49.reuse ;  /* 0x8000003172727221 */ /* 0x100fe40000000000 */
[--C-:B------:R-:W-:Y:S02]  /*1c00*/  FADD R35, R35, -R48.reuse ;  /* 0x8000003023237221 */ /* 0x100fe40000000000 */
[----:B------:R-:W-:Y:S02]  /*1c10*/  FADD R47, R47, -R48 ;  /* 0x800000302f2f7221 */ /* 0x000fe40000000000 */
[----:B------:R-:W-:Y:S02]  /*1c20*/  FMUL R29, R29, 1.4426950216293334961 ;  /* 0x3fb8aa3b1d1d7820 */ /* 0x000fe40000400000 */
[----:B------:R-:W-:-:S02]  /*1c30*/  FADD R33, R33, -R49 ;  /* 0x8000003121217221 */ /* 0x000fc40000000000 */
[--C-:B------:R-:W-:Y:S02]  /*1c40*/  FADD R32, R32, -R49.reuse ;  /* 0x8000003120207221 */ /* 0x100fe40000000000 */
[--C-:B------:R-:W-:Y:S02]  /*1c50*/  FADD R31, R31, -R48.reuse ;  /* 0x800000301f1f7221 */ /* 0x100fe40000000000 */
[----:B------:R-:W-:Y:S01]  /*1c60*/  FADD R30, R30, -R49 ;  /* 0x800000311e1e7221 */ /* 0x000fe20000000000 */
[----:B------:R-:W-:Y:S01]  /*1c70*/  MUFU.EX2 R57, R51 ;  /* 0x0000003300397308 */ /* 0x000fe20000000800 */
[--C-:B------:R-:W-:Y:S02]  /*1c80*/  FADD R121, R121, -R48.reuse ;  /* 0x8000003079797221 */ /* 0x100fe40000000000 */
[--C-:B------:R-:W-:Y:S02]  /*1c90*/  FADD R59, R59, -R48.reuse ;  /* 0x800000303b3b7221 */ /* 0x100fe40000000000 */
[----:B------:R-:W-:-:S02]  /*1ca0*/  FADD R43, R43, -R48 ;  /* 0x800000302b2b7221 */ /* 0x000fc40000000000 */
[----:B------:R-:W-:Y:S01]  /*1cb0*/  FMUL R114, R114, 1.4426950216293334961 ;  /* 0x3fb8aa3b72727820 */ /* 0x000fe20000400000 */
[----:B------:R0:W-:Y:S01]  /*1cc0*/  MUFU.EX2 R51, R29 ;  /* 0x0000001d00337308 */ /* 0x0001e20000000800 */
[----:B------:R-:W-:Y:S02]  /*1cd0*/  FMUL R35, R35, 1.4426950216293334961 ;  /* 0x3fb8aa3b23237820 */ /* 0x000fe40000400000 */
[----:B------:R-:W-:Y:S02]  /*1ce0*/  FMUL R47, R47, 1.4426950216293334961 ;  /* 0x3fb8aa3b2f2f7820 */ /* 0x000fe40000400000 */
[----:B------:R-:W-:Y:S02]  /*1cf0*/  FMUL R33, R33, 1.4426950216293334961 ;  /* 0x3fb8aa3b21217820 */ /* 0x000fe40000400000 */
[----:B------:R-:W-:Y:S02]  /*1d00*/  FADD R62, R62, -R49 ;  /* 0x800000313e3e7221 */ /* 0x000fe40000000000 */
[----:B------:R-:W-:-:S02]  /*1d10*/  FMUL R32, R32, 1.4426950216293334961 ;  /* 0x3fb8aa3b20207820 */ /* 0x000fc40000400000 */
[----:B------:R-:W-:Y:S02]  /*1d20*/  FMUL R31, R31, 1.4426950216293334961 ;  /* 0x3fb8aa3b1f1f7820 */ /* 0x000fe40000400000 */
[----:B------:R-:W-:Y:S02]  /*1d30*/  FMUL R30, R30, 1.4426950216293334961 ;  /* 0x3fb8aa3b1e1e7820 */ /* 0x000fe40000400000 */
[----:B------:R-:W-:Y:S02]  /*1d40*/  FADD R50, R50, -R49 ;  /* 0x8000003132327221 */ /* 0x000fe40000000000 */
[----:B0-----:R-:W-:Y:S02]  /*1d50*/  FADD R29, -R49, R96 ;  /* 0x00000060311d7221 */ /* 0x001fe40000000100 */
[----:B------:R-:W-:Y:S02]  /*1d60*/  FMUL R61, R121, 1.4426950216293334961 ;  /* 0x3fb8aa3b793d7820 */ /* 0x000fe40000400000 */
[----:B------:R-:W-:-:S02]  /*1d70*/  FADD R107, R107, -R48 ;  /* 0x800000306b6b7221 */ /* 0x000fc40000000000 */
[----:B------:R-:W-:Y:S01]  /*1d80*/  FADD R42, R42, -R49 ;  /* 0x800000312a2a7221 */ /* 0x000fe20000000000 */
[----:B------:R-:W-:Y:S01]  /*1d90*/  MUFU.EX2 R103, R33 ;  /* 0x0000002100677308 */ /* 0x000fe20000000800 */
[----:B------:R-:W-:Y:S02]  /*1da0*/  FMUL R58, R59, 1.4426950216293334961 ;  /* 0x3fb8aa3b3b3a7820 */ /* 0x000fe40000400000 */
[----:B------:R-:W-:Y:S02]  /*1db0*/  FMUL R112, R43, 1.4426950216293334961 ;  /* 0x3fb8aa3b2b707820 */ /* 0x000fe40000400000 */
[----:B------:R-:W-:Y:S02]  /*1dc0*/  FMUL R62, R62, 1.4426950216293334961 ;  /* 0x3fb8aa3b3e3e7820 */ /* 0x000fe40000400000 */
[----:B-1----:R-:W-:Y:S01]  /*1dd0*/  FADD R38, R37, R28 ;  /* 0x0000001c25267221 */ /* 0x002fe20000000000 */
[----:B------:R0:W-:Y:S01]  /*1de0*/  MUFU.EX2 R59, R47 ;  /* 0x0000002f003b7308 */ /* 0x0001e20000000800 */
[----:B------:R-:W-:Y:S01]  /*1df0*/  FMUL R124, R42, 1.4426950216293334961 ;  /* 0x3fb8aa3b2a7c7820 */ /* 0x000fe20000400000 */
[----:B------:R-:W-:Y:S01]  /*1e00*/  F2FP.BF16.PACK_AB R37, R28, R37 ;  /* 0x000000251c25723e */ /* 0x000fe200000010ff */
[----:B------:R-:W-:-:S05]  /*1e10*/  FMUL R45, R107, 1.4426950216293334961 ;  /* 0x3fb8aa3b6b2d7820 */ /* 0x000fca0000400000 */
[----:B------:R-:W-:Y:S01]  /*1e20*/  MUFU.EX2 R122, R114 ;  /* 0x00000072007a7308 */ /* 0x000fe20000000800 */
[----:B0-----:R-:W-:Y:S02]  /*1e30*/  FMUL R47, R50, 1.4426950216293334961 ;  /* 0x3fb8aa3b322f7820 */ /* 0x001fe40000400000 */
[----:B------:R-:W-:-:S05]  /*1e40*/  FMUL R50, R29, 1.4426950216293334961 ;  /* 0x3fb8aa3b1d327820 */ /* 0x000fca0000400000 */
[----:B------:R-:W-:Y:S01]  /*1e50*/  MUFU.EX2 R43, R35 ;  /* 0x00000023002b7308 */ /* 0x000fe20000000800 */
[----:B------:R-:W-:-:S07]  /*1e60*/  FADD R115, R115, -R48 ;  /* 0x8000003073737221 */ /* 0x000fce0000000000 */
[----:B------:R0:W-:Y:S01]  /*1e70*/  MUFU.EX2 R114, R32 ;  /* 0x0000002000727308 */ /* 0x0001e20000000800 */
[----:B------:R-:W-:Y:S01]  /*1e80*/  BAR.SYNC.DEFER_BLOCKING 0x0 ;  /* 0x0000000000007b1d */ /* 0x000fe20000010000 */
[----:B------:R-:W-:-:S06]  /*1e90*/  FADD R36, R36, -R49 ;  /* 0x8000003124247221 */ /* 0x000fcc0000000000 */
[----:B------:R-:W-:Y:S08]  /*1ea0*/  MUFU.EX2 R53, R31 ;  /* 0x0000001f00357308 */ /* 0x000ff00000000800 */
[----:B------:R1:W-:Y:S01]  /*1eb0*/  MUFU.EX2 R97, R30 ;  /* 0x0000001e00617308 */ /* 0x0003e20000000800 */
[----:B------:R-:W-:Y:S01]  /*1ec0*/  FMUL R108, R115, 1.4426950216293334961 ;  /* 0x3fb8aa3b736c7820 */ /* 0x000fe20000400000 */
[----:B0-----:R-:W0:Y:S06]  /*1ed0*/  LDSM.16.M88.4 R32, [R64+0x800] ;  /* 0x000800004020783b */ /* 0x001e2c0000000200 */
[----:B------:R-:W3:Y:S01]  /*1ee0*/  MUFU.EX2 R61, R61 ;  /* 0x0000003d003d7308 */ /* 0x000ee20000000800 */
[----:B-1----:R-:W1:Y:S07]  /*1ef0*/  LDSM.16.M88.4 R28, [R64+0xc00] ;  /* 0x000c0000401c783b */ /* 0x002e6e0000000200 */
[----:B------:R-:W2:Y:S01]  /*1f00*/  MUFU.EX2 R107, R62 ;  /* 0x0000003e006b7308 */ /* 0x000ea20000000800 */
[----:B------:R-:W-:-:S07]  /*1f10*/  FMUL R36, R36, 1.4426950216293334961 ;  /* 0x3fb8aa3b24247820 */ /* 0x000fce0000400000 */
[----:B------:R-:W4:Y:S01]  /*1f20*/  MUFU.EX2 R112, R112 ;  /* 0x0000007000707308 */ /* 0x000f220000000800 */
[----:B------:R-:W-:-:S07]  /*1f30*/  FADD R113, R113, -R48 ;  /* 0x8000003071717221 */ /* 0x000fce0000000000 */
[----:B------:R-:W5:Y:S01]  /*1f40*/  MUFU.EX2 R124, R124 ;  /* 0x0000007c007c7308 */ /* 0x000f620000000800 */
[----:B------:R-:W-:-:S07]  /*1f50*/  FADD R63, R63, -R48 ;  /* 0x800000303f3f7221 */ /* 0x000fce0000000000 */
[----:B------:R-:W0:Y:S01]  /*1f60*/  MUFU.EX2 R45, R45 ;  /* 0x0000002d002d7308 */ /* 0x000e220000000800 */
[----:B------:R-:W-:Y:S02]  /*1f70*/  FMUL R102, R113, 1.4426950216293334961 ;  /* 0x3fb8aa3b71667820 */ /* 0x000fe40000400000 */
[----:B------:R-:W-:-:S05]  /*1f80*/  FADD R120, R120, -R49 ;  /* 0x8000003178787221 */ /* 0x000fca0000000000 */
[----:B------:R0:W-:Y:S01]  /*1f90*/  MUFU.EX2 R42, R36 ;  /* 0x00000024002a7308 */ /* 0x0001e20000000800 */
[----:B---3--:R-:W-:Y:S02]  /*1fa0*/  FADD R39, R61, R38 ;  /* 0x000000263d277221 */ /* 0x008fe40000000000 */
[----:B------:R-:W-:-:S05]  /*1fb0*/  FMUL R63, R63, 1.4426950216293334961 ;  /* 0x3fb8aa3b3f3f7820 */ /* 0x000fca0000400000 */
[----:B------:R-:W3:Y:S01]  /*1fc0*/  MUFU.EX2 R108, R108 ;  /* 0x0000006c006c7308 */ /* 0x000ee20000000800 */
[----:B0-----:R-:W-:Y:S02]  /*1fd0*/  FADD R36, R103, R122 ;  /* 0x0000007a67247221 */ /* 0x001fe40000000000 */
[----:B------:R-:W-:Y:S02]  /*1fe0*/  FMUL R62, R120, 1.4426950216293334961 ;  /* 0x3fb8aa3b783e7820 */ /* 0x000fe40000400000 */
[----:B--2---:R-:W-:-:S03]  /*1ff0*/  FADD R41, R107, R36 ;  /* 0x000000246b297221 */ /* 0x004fc60000000000 */
[----:B------:R-:W0:Y:S01]  /*2000*/  MUFU.EX2 R50, R50 ;  /* 0x0000003200327308 */ /* 0x000e220000000800 */
[----:B------:R-:W-:Y:S02]  /*2010*/  FADD R118, R118, -R49 ;  /* 0x8000003176767221 */ /* 0x000fe40000000000 */
[----:B----4-:R-:W-:Y:S02]  /*2020*/  FADD R96, R112, R39 ;  /* 0x0000002770607221 */ /* 0x010fe40000000000 */
[----:B-----5:R-:W-:-:S03]  /*2030*/  FADD R40, R124, R41 ;  /* 0x000000297c287221 */ /* 0x020fc60000000000 */
[----:B------:R-:W-:Y:S01]  /*2040*/  MUFU.EX2 R102, R102 ;  /* 0x0000006600667308 */ /* 0x000fe20000000800 */
[----:B------:R-:W-:Y:S02]  /*2050*/  FADD R55, R55, -R48 ;  /* 0x8000003037377221 */ /* 0x000fe40000000000 */
[----:B------:R-:W-:-:S05]  /*2060*/  FADD R41, R97, R40 ;  /* 0x0000002861297221 */ /* 0x000fca0000000000 */
[----:B------:R-:W2:Y:S01]  /*2070*/  MUFU.EX2 R47, R47 ;  /* 0x0000002f002f7308 */ /* 0x000ea20000000800 */
[----:B------:R-:W-:Y:S02]  /*2080*/  FADD R105, R45, R96 ;  /* 0x000000602d697221 */ /* 0x000fe40000000000 */
[----:B------:R-:W-:-:S05]  /*2090*/  FADD R116, R116, -R49 ;  /* 0x8000003174747221 */ /* 0x000fca0000000000 */
[----:B------:R4:W-:Y:S01]  /*20a0*/  MUFU.EX2 R52, R63 ;  /* 0x0000003f00347308 */ /* 0x0009e20000000800 */
[----:B------:R-:W-:Y:S01]  /*20b0*/  FADD R38, R60, -R49 ;  /* 0x800000313c267221 */ /* 0x000fe20000000000 */
[----:B------:R-:W-:Y:S01]  /*20c0*/  F2FP.BF16.PACK_AB R36, R122, R103 ;  /* 0x000000677a24723e */ /* 0x000fe200000010ff */
[----:B------:R-:W-:Y:S02]  /*20d0*/  FMUL R56, R55, 1.4426950216293334961 ;  /* 0x3fb8aa3b37387820 */ /* 0x000fe40000400000 */
[----:B----4-:R-:W-:-:S03]  /*20e0*/  FMUL R63, R118, 1.4426950216293334961 ;  /* 0x3fb8aa3b763f7820 */ /* 0x010fc60000400000 */
[----:B------:R-:W4:Y:S01]  /*20f0*/  MUFU.EX2 R58, R58 ;  /* 0x0000003a003a7308 */ /* 0x000f220000000800 */
[----:B------:R-:W-:Y:S01]  /*2100*/  FADD R103, R114, R41 ;  /* 0x0000002972677221 */ /* 0x000fe20000000000 */
[----:B------:R-:W-:Y:S01]  /*2110*/  F2FP.BF16.PACK_AB R39, R112, R61 ;  /* 0x0000003d7027723e */ /* 0x000fe200000010ff */
[----:B---3--:R-:W-:-:S05]  /*2120*/  FADD R96, R108, R105 ;  /* 0x000000696c607221 */ /* 0x008fca0000000000 */
[----:B------:R-:W3:Y:S01]  /*2130*/  MUFU.EX2 R62, R62 ;  /* 0x0000003e003e7308 */ /* 0x000ee20000000800 */
[----:B------:R-:W-:Y:S01]  /*2140*/  FMUL R116, R116, 1.4426950216293334961 ;  /* 0x3fb8aa3b74747820 */ /* 0x000fe20000400000 */
[----:B------:R-:W-:Y:S01]  /*2150*/  F2FP.BF16.PACK_AB R40, R114, R97 ;  /* 0x000000617228723e */ /* 0x000fe200000010ff */
[----:B------:R-:W-:Y:S01]  /*2160*/  FMUL R61, R38, 1.4426950216293334961 ;  /* 0x3fb8aa3b263d7820 */ /* 0x000fe20000400000 */
[----:B------:R-:W-:Y:S01]  /*2170*/  F2FP.BF16.PACK_AB R38, R124, R107 ;  /* 0x0000006b7c26723e */ /* 0x000fe200000010ff */
[----:B------:R-:W-:-:S03]  /*2180*/  FMUL R26, R51, R26 ;  /* 0x0000001a331a7220 */ /* 0x000fc60000400000 */
[----:B------:R-:W5:Y:S01]  /*2190*/  MUFU.EX2 R63, R63 ;  /* 0x0000003f003f7308 */ /* 0x000f620000000800 */
[C---:B------:R-:W-:Y:S02]  /*21a0*/  FMUL R27, R51.reuse, R27 ;  /* 0x0000001b331b7220 */ /* 0x040fe40000400000 */
[C---:B0-----:R-:W-:Y:S02]  /*21b0*/  FMUL R24, R50.reuse, R24 ;  /* 0x0000001832187220 */ /* 0x041fe40000400000 */
[----:B------:R-:W-:Y:S02]  /*21c0*/  FMUL R25, R50, R25 ;  /* 0x0000001932197220 */ /* 0x000fe40000400000 */
[C---:B------:R-:W-:Y:S01]  /*21d0*/  FMUL R22, R51.reuse, R22 ;  /* 0x0000001633167220 */ /* 0x040fe20000400000 */
[----:B------:R-:W0:Y:S01]  /*21e0*/  MUFU.EX2 R56, R56 ;  /* 0x0000003800387308 */ /* 0x000e220000000800 */
[----:B------:R-:W-:Y:S02]  /*21f0*/  FMUL R23, R51, R23 ;  /* 0x0000001733177220 */ /* 0x000fe40000400000 */
[----:B------:R-:W-:-:S02]  /*2200*/  FADD R104, R42, R103 ;  /* 0x000000672a687221 */ /* 0x000fc40000000000 */
[C---:B------:R-:W-:Y:S02]  /*2210*/  FMUL R20, R50.reuse, R20 ;  /* 0x0000001432147220 */ /* 0x040fe40000400000 */
[----:B------:R-:W-:Y:S01]  /*2220*/  FMUL R21, R50, R21 ;  /* 0x0000001532157220 */ /* 0x000fe20000400000 */
[----:B------:R-:W0:Y:S01]  /*2230*/  MUFU.EX2 R60, R116 ;  /* 0x00000074003c7308 */ /* 0x000e220000000800 */
[----:B------:R-:W-:Y:S01]  /*2240*/  FADD R97, R43, R96 ;  /* 0x000000602b617221 */ /* 0x000fe20000000000 */
[----:B------:R-:W-:Y:S01]  /*2250*/  F2FP.BF16.PACK_AB R41, R108, R45 ;  /* 0x0000002d6c29723e */ /* 0x000fe200000010ff */
[----:B------:R-:W-:Y:S02]  /*2260*/  FADD R117, R117, -R48 ;  /* 0x8000003075757221 */ /* 0x000fe40000000000 */
[----:B--2---:R-:W-:Y:S02]  /*2270*/  FADD R45, R47, R104 ;  /* 0x000000682f2d7221 */ /* 0x004fe40000000000 */
[----:B------:R-:W-:Y:S01]  /*2280*/  FADD R97, R102, R97 ;  /* 0x0000006166617221 */ /* 0x000fe20000000000 */
[----:B------:R-:W-:Y:S01]  /*2290*/  HMMA.16816.F32.BF16 R24, R36, R32, R24 ;  /* 0x000000202418723c */ /* 0x000fe20000041818 */
[----:B------:R-:W-:-:S02]  /*22a0*/  FADD R110, R110, -R49 ;  /* 0x800000316e6e7221 */ /* 0x000fc40000000000 */
[----:B------:R-:W-:Y:S02]  /*22b0*/  FMUL R54, R117, 1.4426950216293334961 ;  /* 0x3fb8aa3b75367820 */ /* 0x000fe40000400000 */
[----:B------:R-:W-:Y:S02]  /*22c0*/  FADD R119, R119, -R48 ;  /* 0x8000003077777221 */ /* 0x000fe40000000000 */
[----:B------:R-:W-:Y:S01]  /*22d0*/  FADD R106, R106, -R49 ;  /* 0x800000316a6a7221 */ /* 0x000fe20000000000 */
[----:B-1----:R-:W-:Y:S01]  /*22e0*/  HMMA.16816.F32.BF16 R36, R36, R28, R20 ;  /* 0x0000001c2424723c */ /* 0x002fe20000041814 */
[----:B------:R-:W1:Y:S01]  /*22f0*/  MUFU.EX2 R61, R61 ;  /* 0x0000003d003d7308 */ /* 0x000e620000000800 */
[----:B------:R-:W-:Y:S02]  /*2300*/  FMUL R110, R110, 1.4426950216293334961 ;  /* 0x3fb8aa3b6e6e7820 */ /* 0x000fe40000400000 */
[----:B------:R-:W-:-:S03]  /*2310*/  FMUL R55, R119, 1.4426950216293334961 ;  /* 0x3fb8aa3b77377820 */ /* 0x000fc60000400000 */
[----:B----4-:R-:W-:Y:S02]  /*2320*/  FADD R28, R58, R97 ;  /* 0x000000613a1c7221 */ /* 0x010fe40000000000 */
[----:B---3--:R-:W-:Y:S01]  /*2330*/  FADD R22, R62, R45 ;  /* 0x0000002d3e167221 */ /* 0x008fe20000000000 */
[----:B------:R-:W2:Y:S01]  /*2340*/  MUFU.EX2 R54, R54 ;  /* 0x0000003600367308 */ /* 0x000ea20000000800 */
[----:B------:R-:W-:Y:S02]  /*2350*/  FMUL R33, R106, 1.4426950216293334961 ;  /* 0x3fb8aa3b6a217820 */ /* 0x000fe40000400000 */
[--C-:B------:R-:W-:Y:S02]  /*2360*/  FADD R46, R46, -R49.reuse ;  /* 0x800000312e2e7221 */ /* 0x100fe40000000000 */
[----:B------:R-:W-:Y:S02]  /*2370*/  FADD R20, R44, -R49 ;  /* 0x800000312c147221 */ /* 0x000fe40000000000 */
[----:B------:R-:W-:Y:S01]  /*2380*/  FADD R23, R59, R28 ;  /* 0x0000001c3b177221 */ /* 0x000fe20000000000 */
[----:B------:R-:W3:Y:S01]  /*2390*/  MUFU.EX2 R32, R110 ;  /* 0x0000006e00207308 */ /* 0x000ee20000000800 */
[----:B-----5:R-:W-:Y:S01]  /*23a0*/  FADD R21, R63, R22 ;  /* 0x000000163f157221 */ /* 0x020fe20000000000 */
[----:B------:R-:W-:Y:S01]  /*23b0*/  F2FP.BF16.PACK_AB R43, R102, R43 ;  /* 0x0000002b662b723e */ /* 0x000fe200000010ff */
[----:B------:R-:W-:Y:S01]  /*23c0*/  FMUL R96, R46, 1.4426950216293334961 ;  /* 0x3fb8aa3b2e607820 */ /* 0x000fe20000400000 */
[----:B------:R-:W-:Y:S01]  /*23d0*/  F2FP.BF16.PACK_AB R42, R47, R42 ;  /* 0x0000002a2f2a723e */ /* 0x000fe200000010ff */
[----:B------:R-:W-:Y:S01]  /*23e0*/  FMUL R97, R20, 1.4426950216293334961 ;  /* 0x3fb8aa3b14617820 */ /* 0x000fe20000400000 */
[----:B------:R-:W4:Y:S01]  /*23f0*/  LDSM.16.M88.4 R44, [R66+0x800] ;  /* 0x00080000422c783b */ /* 0x000f220000000200 */
[----:B0-----:R-:W-:Y:S01]  /*2400*/  FADD R102, R56, R23 ;  /* 0x0000001738667221 */ /* 0x001fe20000000000 */
[----:B------:R-:W-:Y:S01]  /*2410*/  MUFU.EX2 R55, R55 ;  /* 0x0000003700377308 */ /* 0x000fe20000000800 */
[----:B------:R-:W-:-:S02]  /*2420*/  FADD R28, R60, R21 ;  /* 0x000000153c1c7221 */ /* 0x000fc40000000000 */
[----:B------:R-:W0:Y:S05]  /*2430*/  LDSM.16.M88.4 R20, [R66+0xc00] ;  /* 0x000c00004214783b */ /* 0x000e2a0000000200 */
[----:B------:R-:W5:Y:S01]  /*2440*/  MUFU.EX2 R33, R33 ;  /* 0x0000002100217308 */ /* 0x000f620000000800 */
[----:B------:R-:W-:Y:S02]  /*2450*/  FADD R103, R57, R102 ;  /* 0x0000006639677221 */ /* 0x000fe40000000000 */
[----:B-1----:R-:W-:-:S05]  /*2460*/  FADD R29, R61, R28 ;  /* 0x0000001c3d1d7221 */ /* 0x002fca0000000000 */
[----:B------:R-:W1:Y:S01]  /*2470*/  MUFU.EX2 R96, R96 ;  /* 0x0000006000607308 */ /* 0x000e620000000800 */
[----:B--2---:R-:W-:Y:S02]  /*2480*/  FADD R102, R54, R103 ;  /* 0x0000006736667221 */ /* 0x004fe40000000000 */
[----:B---3--:R-:W-:-:S05]  /*2490*/  FADD R28, R32, R29 ;  /* 0x0000001d201c7221 */ /* 0x008fca0000000000 */
[----:B------:R-:W2:Y:S01]  /*24a0*/  MUFU.EX2 R97, R97 ;  /* 0x0000006100617308 */ /* 0x000ea20000000800 */
[----:B------:R-:W-:Y:S01]  /*24b0*/  HMMA.16816.F32.BF16 R24, R40, R34, R24 ;  /* 0x000000222818723c */ /* 0x000fe20000041818 */
[----:B-----5:R-:W-:-:S06]  /*24c0*/  FADD R29, R33, R28 ;  /* 0x0000001c211d7221 */ /* 0x020fcc0000000000 */
[----:B------:R-:W-:Y:S01]  /*24d0*/  FADD R35, R55, R102 ;  /* 0x0000006637237221 */ /* 0x000fe20000000000 */
[----:B------:R-:W-:Y:S01]  /*24e0*/  HMMA.16816.F32.BF16 R36, R40, R30, R36 ;  /* 0x0000001e2824723c */ /* 0x000fe20000041824 */
[----:B-1----:R-:W-:Y:S02]  /*24f0*/  FADD R28, R96, R29 ;  /* 0x0000001d601c7221 */ /* 0x002fe40000000000 */
[----:B------:R-:W-:-:S04]  /*2500*/  FADD R34, R52, R35 ;  /* 0x0000002334227221 */ /* 0x000fc80000000000 */
[----:B------:R-:W-:Y:S02]  /*2510*/  FADD R35, R53, R34 ;  /* 0x0000002235237221 */ /* 0x000fe40000000000 */
[----:B--2---:R-:W-:-:S03]  /*2520*/  FADD R34, R97, R28 ;  /* 0x0000001c61227221 */ /* 0x004fc60000000000 */
[----:B------:R-:W1:Y:S04]  /*2530*/  SHFL.BFLY PT, R40, R35, 0x2, 0x1f ;  /* 0x0c401f0023287f89 */ /* 0x000e6800000e0000 */
[----:B------:R-:W2:Y:S01]  /*2540*/  SHFL.BFLY PT, R41, R34, 0x2, 0x1f ;  /* 0x0c401f0022297f89 */ /* 0x000ea200000e0000 */
[----:B------:R-:W-:Y:S02]  /*2550*/  F2FP.BF16.PACK_AB R28, R63, R62 ;  /* 0x0000003e3f1c723e */ /* 0x000fe400000010ff */
[----:B------:R-:W-:Y:S02]  /*2560*/  F2FP.BF16.PACK_AB R29, R59, R58 ;  /* 0x0000003a3b1d723e */ /* 0x000fe400000010ff */
[----:B------:R-:W-:Y:S02]  /*2570*/  F2FP.BF16.PACK_AB R30, R61, R60 ;  /* 0x0000003c3d1e723e */ /* 0x000fe400000010ff */
[----:B------:R-:W-:-:S07]  /*2580*/  F2FP.BF16.PACK_AB R31, R57, R56 ;  /* 0x00000038391f723e */ /* 0x000fce00000010ff */
[C---:B----4-:R-:W-:Y:S08]  /*2590*/  HMMA.16816.F32.BF16 R24, R28.reuse, R44, R24 ;  /* 0x0000002c1c18723c */ /* 0x050ff00000041818 */
[----:B0-----:R-:W-:Y:S01]  /*25a0*/  HMMA.16816.F32.BF16 R36, R28, R20, R36 ;  /* 0x000000141c24723c */ /* 0x001fe20000041824 */
[----:B-1----:R-:W-:Y:S02]  /*25b0*/  FADD R40, R35, R40 ;  /* 0x0000002823287221 */ /* 0x002fe40000000000 */
[----:B--2---:R-:W-:Y:S01]  /*25c0*/  FADD R41, R34, R41 ;  /* 0x0000002922297221 */ /* 0x004fe20000000000 */
[----:B------:R-:W-:-:S03]  /*25d0*/  UIADD3 UR4, UP0, UR4, 0x40, URZ ;  /* 0x0000004004047890 */ /* 0x000fc6000ff1e03f */
[----:B------:R-:W-:Y:S02]  /*25e0*/  F2FP.BF16.PACK_AB R28, R33, R32 ;  /* 0x00000020211c723e */ /* 0x000fe400000010ff */
[----:B------:R-:W-:Y:S01]  /*25f0*/  F2FP.BF16.PACK_AB R29, R55, R54 ;  /* 0x00000036371d723e */ /* 0x000fe200000010ff */
[----:B------:R-:W0:Y:S01]  /*2600*/  SHFL.BFLY PT, R33, R40, 0x1, 0x1f ;  /* 0x0c201f0028217f89 */ /* 0x000e2200000e0000 */
[----:B------:R-:W-:Y:S02]  /*2610*/  F2FP.BF16.PACK_AB R30, R97, R96 ;  /* 0x00000060611e723e */ /* 0x000fe400000010ff */
[----:B------:R-:W-:Y:S01]  /*2620*/  F2FP.BF16.PACK_AB R31, R53, R52 ;  /* 0x00000034351f723e */ /* 0x000fe200000010ff */
[----:B------:R-:W1:Y:S01]  /*2630*/  SHFL.BFLY PT, R32, R41, 0x1, 0x1f ;  /* 0x0c201f0029207f89 */ /* 0x000e6200000e0000 */
[----:B------:R-:W-:Y:S01]  /*2640*/  UIADD3.X UR5, URZ, UR5, URZ, UP0, !UPT ;  /* 0x000000053f057290 */ /* 0x000fe200087fe43f */
[----:B------:R-:W-:-:S04]  /*2650*/  ISETP.LE.U32.AND P0, PT, R11, UR4, PT ;  /* 0x000000040b007c0c */ /* 0x000fc8000bf03070 */
[C---:B------:R-:W-:Y:S08]  /*2660*/  HMMA.16816.F32.BF16 R24, R28.reuse, R46, R24 ;  /* 0x0000002e1c18723c */ /* 0x040ff00000041818 */
[----:B------:R-:W-:Y:S07]  /*2670*/  HMMA.16816.F32.BF16 R20, R28, R22, R36 ;  /* 0x000000161c14723c */ /* 0x000fee0000041824 */
[----:B------:R-:W-:-:S05]  /*2680*/  IMAD.U32 R29, RZ, RZ, UR5 ;  /* 0x00000005ff1d7e24 */ /* 0x000fca000f8e00ff */
[----:B------:R-:W-:Y:S01]  /*2690*/  ISETP.GE.U32.AND.EX P0, PT, R29, RZ, PT, P0 ;  /* 0x000000ff1d00720c */ /* 0x000fe20003f06100 */
[----:B0-----:R-:W-:Y:S01]  /*26a0*/  FADD R33, R40, R33 ;  /* 0x0000002128217221 */ /* 0x001fe20000000000 */
[----:B------:R-:W-:Y:S01]  /*26b0*/  MOV R28, 0x40 ;  /* 0x00000040001c7802 */ /* 0x000fe20000000f00 */
[----:B-1----:R-:W-:Y:S02]  /*26c0*/  FADD R32, R41, R32 ;  /* 0x0000002029207221 */ /* 0x002fe40000000000 */
[----:B------:R-:W-:Y:S02]  /*26d0*/  FFMA R12, R51, R12, R33 ;  /* 0x0000000c330c7223 */ /* 0x000fe40000000021 */
[C---:B------:R-:W-:Y:S02]  /*26e0*/  IMAD R10, R28.reuse, c[0x0][0x1b4], R10 ;  /* 0x00006d001c0a7a24 */ /* 0x040fe400078e020a */
[----:B------:R-:W-:Y:S02]  /*26f0*/  IMAD R19, R28, c[0x0][0x1a4], R19 ;  /* 0x000069001c137a24 */ /* 0x000fe400078e0213 */
[----:B------:R-:W-:-:S02]  /*2700*/  FFMA R67, R50, R67, R32 ;  /* 0x0000004332437223 */ /* 0x000fc40000000020 */
[----:B------:R-:W-:Y:S02]  /*2710*/  IMAD.MOV.U32 R96, RZ, RZ, R49 ;  /* 0x000000ffff607224 */ /* 0x000fe400078e0031 */
[----:B------:R-:W-:Y:S01]  /*2720*/  IMAD.MOV.U32 R97, RZ, RZ, R48 ;  /* 0x000000ffff617224 */ /* 0x000fe200078e0030 */
[----:B------:R-:W-:Y:S01]  /*2730*/  @P0 CALL.REL.NOINC `(.L_x_0) ;  /* 0x0000001000000944 */ /* 0x000fe20003c00000 */
[----:B------:R-:W-:Y:S05]  /*2740*/  BRA `(.L_x_1) ;  /* 0xffffe44000007947 */ /* 0x000fea000383ffff */
.L_x_0:
[----:B------:R-:W-:Y:S01]  /*2750*/  IMAD R11, R2, c[0x0][0x1c0], RZ ;  /* 0x00007000020b7a24 */ /* 0x000fe200078e02ff */
[----:B------:R-:W-:Y:S01]  /*2760*/  LOP3.LUT R19, R0, 0x18, RZ, 0xc0, !PT ;  /* 0x0000001800137812 */ /* 0x000fe200078ec0ff */
[----:B------:R-:W-:Y:S01]  /*2770*/  IMAD R16, R3, c[0x0][0x1c4], RZ ;  /* 0x0000710003107a24 */ /* 0x000fe200078e02ff */
[----:B------:R-:W-:Y:S01]  /*2780*/  FSETP.GT.AND P2, PT, |R67|, 8.50705917302346158658e+37, PT ;  /* 0x7e8000004300780b */ /* 0x000fe20003f44200 */
[----:B------:R-:W-:Y:S01]  /*2790*/  IMAD.MOV.U32 R32, RZ, RZ, R24 ;  /* 0x000000ffff207224 */ /* 0x000fe200078e0018 */
[----:B------:R-:W-:Y:S01]  /*27a0*/  SHF.L.U32 R6, R11, 0x1, RZ ;  /* 0x000000010b067819 */ /* 0x000fe200000006ff */
[----:B------:R-:W-:Y:S01]  /*27b0*/  IMAD.SHL.U32 R7, R16, 0x2, RZ ;  /* 0x0000000210077824 */ /* 0x000fe200078e00ff */
[C---:B------:R-:W-:Y:S01]  /*27c0*/  FSETP.GEU.AND P1, PT, |R67|.reuse, 1.175494350822287508e-38, PT ;  /* 0x008000004300780b */ /* 0x040fe20003f2e200 */
[----:B------:R-:W-:Y:S01]  /*27d0*/  IMAD.MOV.U32 R24, RZ, RZ, R12 ;  /* 0x000000ffff187224 */ /* 0x000fe200078e000c */
[----:B------:R-:W-:Y:S01]  /*27e0*/  FSETP.GEU.AND P0, PT, R67, 1.175494350822287508e-38, PT ;  /* 0x008000004300780b */ /* 0x000fe20003f0e000 */
[----:B------:R-:W-:Y:S01]  /*27f0*/  IMAD.SHL.U32 R17, R0, 0x4, RZ ;  /* 0x0000000400117824 */ /* 0x000fe200078e00ff */
[----:B------:R-:W-:Y:S01]  /*2800*/  IADD3 R6, P4, P5, R7, c[0x0][0x178], R6 ;  /* 0x00005e0007067a10 */ /* 0x000fe20007d9e006 */
[C---:B------:R-:W-:Y:S01]  /*2810*/  FMUL R7, R24.reuse, 8388608 ;  /* 0x4b00000018077820 */ /* 0x040fe20000400000 */
[----:B------:R-:W-:Y:S01]  /*2820*/  FSETP.GEU.AND P3, PT, R24, 1.175494350822287508e-38, PT ;  /* 0x008000001800780b */ /* 0x000fe20003f6e000 */
[----:B------:R-:W-:Y:S01]  /*2830*/  IMAD.HI R11, R11, 0x2, RZ ;  /* 0x000000020b0b7827 */ /* 0x000fe200078e02ff */
[----:B------:R-:W-:Y:S01]  /*2840*/  LOP3.LUT R9, R17, 0xc0, RZ, 0xc0, !PT ;  /* 0x000000c011097812 */ /* 0x000fe200078ec0ff */
[----:B------:R-:W-:Y:S01]  /*2850*/  BAR.SYNC.DEFER_BLOCKING 0x0 ;  /* 0x0000000000007b1d */ /* 0x000fe20000010000 */
[----:B------:R-:W-:Y:S01]  /*2860*/  FSEL R7, R7, R24, !P3 ;  /* 0x0000001807077208 */ /* 0x000fe20005800000 */
[----:B------:R-:W-:Y:S01]  /*2870*/  IMAD.HI R16, R16, 0x2, RZ ;  /* 0x0000000210107827 */ /* 0x000fe200078e02ff */
[----:B------:R-:W-:-:S02]  /*2880*/  SHF.R.U32.HI R18, RZ, 0x1, R0 ;  /* 0x00000001ff127819 */ /* 0x000fc40000011600 */
[----:B------:R-:W-:Y:S01]  /*2890*/  IADD3 R10, R7, -0x3f3504f3, RZ ;  /* 0xc0cafb0d070a7810 */ /* 0x000fe20007ffe0ff */
[----:B------:R-:W-:Y:S01]  /*28a0*/  IMAD R8, R19, 0x4, R14 ;  /* 0x0000000413087824 */ /* 0x000fe200078e020e */
[----:B------:R-:W-:Y:S01]  /*28b0*/  IADD3.X R34, R16, c[0x0][0x17c], R11, P4, P5 ;  /* 0x00005f0010227a10 */ /* 0x000fe200027ea40b */
[----:B------:R-:W-:Y:S01]  /*28c0*/  IMAD.MOV.U32 R30, RZ, RZ, R25 ;  /* 0x000000ffff1e7224 */ /* 0x000fe200078e0019 */
[----:B------:R-:W-:Y:S01]  /*28d0*/  LOP3.LUT R12, R10, 0xff800000, RZ, 0xc0, !PT ;  /* 0xff8000000a0c7812 */ /* 0x000fe200078ec0ff */
[----:B------:R-:W-:Y:S01]  /*28e0*/  IMAD.MOV.U32 R28, RZ, RZ, R20 ;  /* 0x000000ffff1c7224 */ /* 0x000fe200078e0014 */
[----:B------:R-:W-:Y:S01]  /*28f0*/  FSETP.GT.AND P4, PT, |R24|, 8.50705917302346158658e+37, PT ;  /* 0x7e8000001800780b */ /* 0x000fe20003f84200 */
[----:B------:R-:W-:Y:S01]  /*2900*/  IMAD.MOV.U32 R20, RZ, RZ, R21 ;  /* 0x000000ffff147224 */ /* 0x000fe200078e0015 */
[----:B------:R-:W-:Y:S01]  /*2910*/  LEA R21, R14, R9, 0x3 ;  /* 0x000000090e157211 */ /* 0x000fe200078e18ff */
[----:B------:R-:W-:Y:S01]  /*2920*/  IMAD.MOV.U32 R25, RZ, RZ, R22 ;  /* 0x000000ffff197224 */ /* 0x000fe200078e0016 */
[----:B------:R-:W0:Y:S01]  /*2930*/  I2F R14, R12 ;  /* 0x0000000c000e7306 */ /* 0x000e220000201400 */
[----:B------:R-:W-:Y:S01]  /*2940*/  IMAD R22, R8, 0x4, R13 ;  /* 0x0000000408167824 */ /* 0x000fe200078e020d */
[----:B------:R-:W-:Y:S01]  /*2950*/  SHF.R.S32.HI R13, RZ, 0x5, R0 ;  /* 0x00000005ff0d7819 */ /* 0x000fe20000011400 */
[----:B------:R-:W-:Y:S01]  /*2960*/  FMUL R5, R67, 8388608 ;  /* 0x4b00000043057820 */ /* 0x000fe20000400000 */
[----:B------:R-:W-:Y:S01]  /*2970*/  FSEL R11, RZ, -23, P3 ;  /* 0xc1b80000ff0b7808 */ /* 0x000fe20001800000 */
[----:B------:R-:W-:Y:S01]  /*2980*/  @P2 FMUL R20, R20, 0.25 ;  /* 0x3e80000014142820 */ /* 0x000fe20000400000 */
[----:B------:R-:W-:Y:S01]  /*2990*/  FSETP.GEU.AND P3, PT, |R24|, 1.175494350822287508e-38, PT ;  /* 0x008000001800780b */ /* 0x000fe20003f6e200 */
[----:B------:R-:W-:Y:S01]  /*29a0*/  @P2 FMUL R28, R28, 0.25 ;  /* 0x3e8000001c1c2820 */ /* 0x000fe20000400000 */
[----:B------:R-:W-:Y:S01]  /*29b0*/  SGXT R13, R13, 0x1 ;  /* 0x000000010d0d781a */ /* 0x000fe20000000200 */
[----:B------:R-:W-:Y:S01]  /*29c0*/  @P4 FMUL R24, R24, 0.25 ;  /* 0x3e80000018184820 */ /* 0x000fe20000400000 */
[----:B------:R-:W-:Y:S01]  /*29d0*/  FSEL R5, R5, R67, !P0 ;  /* 0x0000004305057208 */ /* 0x000fe20004000000 */
[----:B------:R-:W-:Y:S01]  /*29e0*/  @P2 FMUL R67, R67, 0.25 ;  /* 0x3e80000043432820 */ /* 0x000fe20000400000 */
[----:B------:R-:W-:Y:S01]  /*29f0*/  LOP3.LUT R10, R13, 0x408, RZ, 0xc0, !PT ;  /* 0x000004080d0a7812 */ /* 0x000fe200078ec0ff */
[----:B------:R-:W-:Y:S01]  /*2a00*/  @P2 FMUL R30, R30, 0.25 ;  /* 0x3e8000001e1e2820 */ /* 0x000fe20000400000 */
[----:B------:R-:W-:Y:S01]  /*2a10*/  LOP3.LUT R18, R18, 0x4, RZ, 0xc0, !PT ;  /* 0x0000000412127812 */ /* 0x000fe200078ec0ff */
[----:B------:R-:W-:Y:S01]  /*2a20*/  @!P1 FMUL R67, R67, 16777216 ;  /* 0x4b80000043439820 */ /* 0x000fe20000400000 */
[----:B------:R-:W-:Y:S01]  /*2a30*/  LOP3.LUT R17, R10, 0x7c, R17, 0x78, !PT ;  /* 0x0000007c0a117812 */ /* 0x000fe200078e7811 */
[----:B0-----:R-:W-:Y:S01]  /*2a40*/  FFMA.FTZ R14, R14, 1.1920928955078125e-07, R11 ;  /* 0x340000000e0e7823 */ /* 0x001fe2000001000b */
[----:B------:R-:W-:Y:S01]  /*2a50*/  LOP3.LUT R10, R0, 0x40, RZ, 0xc0, !PT ;  /* 0x00000040000a7812 */ /* 0x000fe200078ec0ff */
[----:B------:R-:W-:Y:S01]  /*2a60*/  @!P3 FMUL R24, R24, 16777216 ;  /* 0x4b8000001818b820 */ /* 0x000fe20000400000 */
[----:B------:R-:W-:Y:S01]  /*2a70*/  MOV R29, R26 ;  /* 0x0000001a001d7202 */ /* 0x000fe20000000f00 */
[----:B------:R-:W-:Y:S01]  /*2a80*/  IMAD.IADD R26, R18, 0x1, R21 ;  /* 0x00000001121a7824 */ /* 0x000fe200078e0215 */
[----:B------:R-:W-:Y:S01]  /*2a90*/  FSEL R0, RZ, -23, P0 ;  /* 0xc1b80000ff007808 */ /* 0x000fe20000000000 */
[----:B------:R-:W0:Y:S01]  /*2aa0*/  MUFU.RCP R11, R67 ;  /* 0x00000043000b7308 */ /* 0x000e220000001000 */
[C---:B------:R-:W-:Y:S01]  /*2ab0*/  ISETP.NE.U32.AND P0, PT, R10.reuse, RZ, PT ;  /* 0x000000ff0a00720c */ /* 0x040fe20003f05070 */
[----:B------:R-:W-:Y:S01]  /*2ac0*/  IMAD R21, R10, 0x2, R17 ;  /* 0x000000020a157824 */ /* 0x000fe200078e0211 */
[----:B------:R-:W-:Y:S01]  /*2ad0*/  IADD3 R8, R5, -0x3f3504f3, RZ ;  /* 0xc0cafb0d05087810 */ /* 0x000fe20007ffe0ff */
[----:B------:R-:W-:Y:S01]  /*2ae0*/  @P2 FMUL R32, R32, 0.25 ;  /* 0x3e80000020202820 */ /* 0x000fe20000400000 */
[----:B------:R-:W-:Y:S01]  /*2af0*/  SHF.R.U32.HI R19, RZ, 0x1, R19 ;  /* 0x00000001ff137819 */ /* 0x000fe20000011613 */
[----:B------:R-:W-:Y:S01]  /*2b00*/  @P4 FMUL R23, R23, 0.25 ;  /* 0x3e80000017174820 */ /* 0x000fe20000400000 */
[----:B------:R-:W-:Y:S01]  /*2b10*/  LOP3.LUT R8, R8, 0xff800000, RZ, 0xc0, !PT ;  /* 0xff80000008087812 */ /* 0x000fe200078ec0ff */
[----:B------:R-:W1:Y:S01]  /*2b20*/  MUFU.RCP R10, R24 ;  /* 0x00000018000a7308 */ /* 0x000e620000001000 */
[----:B------:R-:W-:Y:S01]  /*2b30*/  @P4 FMUL R25, R25, 0.25 ;  /* 0x3e80000019194820 */ /* 0x000fe20000400000 */
[----:B------:R-:W-:Y:S01]  /*2b40*/  ISETP.GE.U32.AND P2, PT, R5, 0x7f800000, PT ;  /* 0x7f8000000500780c */ /* 0x000fe20003f46070 */
[----:B------:R-:W-:Y:S01]  /*2b50*/  @P4 FMUL R29, R29, 0.25 ;  /* 0x3e8000001d1d4820 */ /* 0x000fe20000400000 */
[----:B------:R-:W-:Y:S01]  /*2b60*/  LOP3.LUT R15, R15, 0xf8, RZ, 0xc0, !PT ;  /* 0x000000f80f0f7812 */ /* 0x000fe200078ec0ff */
[----:B------:R-:W-:-:S02]  /*2b70*/  @P4 FMUL R27, R27, 0.25 ;  /* 0x3e8000001b1b4820 */ /* 0x000fc40000400000 */
[----:B------:R-:W-:Y:S01]  /*2b80*/  @!P1 FMUL R20, R20, 16777216 ;  /* 0x4b80000014149820 */ /* 0x000fe20000400000 */
[----:B------:R2:W3:Y:S01]  /*2b90*/  I2F R9, R8 ;  /* 0x0000000800097306 */ /* 0x0004e20000201400 */
[----:B------:R-:W-:Y:S02]  /*2ba0*/  @!P1 FMUL R28, R28, 16777216 ;  /* 0x4b8000001c1c9820 */ /* 0x000fe40000400000 */
[----:B------:R-:W-:Y:S02]  /*2bb0*/  @!P1 FMUL R30, R30, 16777216 ;  /* 0x4b8000001e1e9820 */ /* 0x000fe40000400000 */
[----:B------:R-:W-:Y:S01]  /*2bc0*/  @!P1 FMUL R32, R32, 16777216 ;  /* 0x4b80000020209820 */ /* 0x000fe20000400000 */
[----:B------:R-:W-:Y:S01]  /*2bd0*/  ISETP.GE.U32.AND P1, PT, R7, 0x7f800000, PT ;  /* 0x7f8000000700780c */ /* 0x000fe20003f26070 */
[----:B------:R-:W-:Y:S02]  /*2be0*/  @!P3 FMUL R23, R23, 16777216 ;  /* 0x4b8000001717b820 */ /* 0x000fe40000400000 */
[----:B------:R-:W-:Y:S01]  /*2bf0*/  @!P3 FMUL R25, R25, 16777216 ;  /* 0x4b8000001919b820 */ /* 0x000fe20000400000 */
[----:B--2---:R-:W-:Y:S01]  /*2c00*/  IADD3 R8, R5, -R8, RZ ;  /* 0x8000000805087210 */ /* 0x004fe20007ffe0ff */
[----:B------:R-:W-:-:S02]  /*2c10*/  @!P3 FMUL R29, R29, 16777216 ;  /* 0x4b8000001d1db820 */ /* 0x000fc40000400000 */
[----:B------:R-:W-:Y:S02]  /*2c20*/  @!P3 FMUL R27, R27, 16777216 ;  /* 0x4b8000001b1bb820 */ /* 0x000fe40000400000 */
[----:B------:R-:W-:Y:S02]  /*2c30*/  IMAD.U32 R22, R22, 0x4, R19 ;  /* 0x0000000416167824 */ /* 0x000fe400078e0013 */
[C---:B0-----:R-:W-:Y:S02]  /*2c40*/  FMUL R16, R11.reuse, R20 ;  /* 0x000000140b107220 */ /* 0x041fe40000400000 */
[C---:B------:R-:W-:Y:S02]  /*2c50*/  FMUL R17, R11.reuse, R28 ;  /* 0x0000001c0b117220 */ /* 0x040fe40000400000 */
[C---:B------:R-:W-:Y:S02]  /*2c60*/  FMUL R19, R11.reuse, R30 ;  /* 0x0000001e0b137220 */ /* 0x040fe40000400000 */
[----:B------:R-:W-:-:S02]  /*2c70*/  FMUL R20, R11, R32 ;  /* 0x000000200b147220 */ /* 0x000fc40000400000 */
[----:B-1----:R-:W-:Y:S01]  /*2c80*/  FMUL R11, R10, R23 ;  /* 0x000000170a0b7220 */ /* 0x002fe20000400000 */
[----:B------:R-:W-:Y:S01]  /*2c90*/  F2FP.BF16.PACK_AB R16, R16, R19 ;  /* 0x000000131010723e */ /* 0x000fe200000010ff */
[C---:B------:R-:W-:Y:S01]  /*2ca0*/  FMUL R13, R10.reuse, R25 ;  /* 0x000000190a0d7220 */ /* 0x040fe20000400000 */
[----:B------:R-:W-:Y:S01]  /*2cb0*/  F2FP.BF16.PACK_AB R17, R17, R20 ;  /* 0x000000141111723e */ /* 0x000fe200000010ff */
[C---:B------:R-:W-:Y:S01]  /*2cc0*/  FMUL R18, R10.reuse, R29 ;  /* 0x0000001d0a127220 */ /* 0x040fe20000400000 */
[----:B------:R-:W-:Y:S01]  /*2cd0*/  LOP3.LUT R23, R21, 0x4, RZ, 0x3c, !PT ;  /* 0x0000000415177812 */ /* 0x000fe200078e3cff */
[----:B------:R-:W-:Y:S01]  /*2ce0*/  FMUL R10, R10, R27 ;  /* 0x0000001b0a0a7220 */ /* 0x000fe20000400000 */
[----:B------:R0:W-:Y:S01]  /*2cf0*/  STS [R21+0x100], R16 ;  /* 0x0001001015007388 */ /* 0x0001e20000000800 */
[----:B------:R-:W-:Y:S01]  /*2d00*/  IMAD.MOV.U32 R31, RZ, RZ, 0x3dc6b27f ;  /* 0x3dc6b27fff1f7424 */ /* 0x000fe200078e00ff */
[----:B------:R-:W-:Y:S01]  /*2d10*/  F2FP.BF16.PACK_AB R18, R13, R18 ;  /* 0x000000120d12723e */ /* 0x000fe200000010ff */
[----:B------:R-:W-:Y:S01]  /*2d20*/  FADD R8, R8, -1 ;  /* 0xbf80000008087421 */ /* 0x000fe20000000000 */
[----:B------:R-:W-:Y:S01]  /*2d30*/  F2FP.BF16.PACK_AB R20, R11, R10 ;  /* 0x0000000a0b14723e */ /* 0x000fe200000010ff */
[----:B---3--:R-:W-:Y:S01]  /*2d40*/  FFMA.FTZ R0, R9, 1.1920928955078125e-07, R0 ;  /* 0x3400000009007823 */ /* 0x008fe20000010000 */
[----:B------:R-:W-:Y:S01]  /*2d50*/  STS [R21], R17 ;  /* 0x0000001115007388 */ /* 0x000fe20000000800 */
[----:B------:R-:W-:-:S02]  /*2d60*/  FFMA.FTZ R9, R8, R31, -0.16845393180847167969 ;  /* 0xbe2c7f3008097423 */ /* 0x000fc4000001001f */
[----:B------:R-:W-:Y:S01]  /*2d70*/  IMAD.IADD R12, R7, 0x1, -R12 ;  /* 0x00000001070c7824 */ /* 0x000fe200078e0a0c */
[----:B------:R1:W-:Y:S01]  /*2d80*/  STS [R23+0x200], R18 ;  /* 0x0002001217007388 */ /* 0x0003e20000000800 */
[----:B------:R-:W-:Y:S01]  /*2d90*/  FFMA.FTZ R9, R8, R9, 0.1716887056827545166 ;  /* 0x3e2fcf2a08097423 */ /* 0x000fe20000010009 */
[----:B0-----:R-:W-:Y:S01]  /*2da0*/  LOP3.LUT R16, R22, 0x4, RZ, 0x3c, !PT ;  /* 0x0000000416107812 */ /* 0x001fe200078e3cff */
[----:B------:R-:W-:Y:S01]  /*2db0*/  IMAD R13, R4, c[0x0][0x1c8], RZ ;  /* 0x00007200040d7a24 */ /* 0x000fe200078e02ff */
[----:B------:R0:W-:Y:S01]  /*2dc0*/  STS [R23+0x300], R20 ;  /* 0x0003001417007388 */ /* 0x0001e20000000800 */
[----:B------:R-:W-:Y:S02]  /*2dd0*/  FFMA.FTZ R9, R8, R9, -0.17900948226451873779 ;  /* 0xbe374e4308097423 */ /* 0x000fe40000010009 */
[----:B------:R-:W-:Y:S01]  /*2de0*/  FADD R4, R12, -1 ;  /* 0xbf8000000c047421 */ /* 0x000fe20000000000 */
[----:B------:R-:W-:Y:S01]  /*2df0*/  BAR.SYNC.DEFER_BLOCKING 0x0 ;  /* 0x0000000000007b1d */ /* 0x000fe20000010000 */
[----:B------:R-:W-:Y:S01]  /*2e00*/  FFMA.FTZ R9, R8, R9, 0.20512372255325317383 ;  /* 0x3e520bf408097423 */ /* 0x000fe20000010009 */
[----:B-1----:R-:W-:Y:S01]  /*2e10*/  LOP3.LUT R18, R22, 0x8, RZ, 0x3c, !PT ;  /* 0x0000000816127812 */ /* 0x002fe200078e3cff */
[----:B------:R-:W-:-:S02]  /*2e20*/  FFMA.FTZ R11, R4, R31, -0.16845393180847167969 ;  /* 0xbe2c7f30040b7423 */ /* 0x000fc4000001001f */
[----:B------:R-:W-:Y:S01]  /*2e30*/  FFMA.FTZ R9, R8, R9, -0.24046532809734344482 ;  /* 0xbe763c8b08097423 */ /* 0x000fe20000010009 */
[----:B0-----:R-:W-:Y:S01]  /*2e40*/  LOP3.LUT R20, R22, 0xc, RZ, 0x3c, !PT ;  /* 0x0000000c16147812 */ /* 0x001fe200078e3cff */
[----:B------:R-:W-:Y:S02]  /*2e50*/  FFMA.FTZ R11, R4, R11, 0.1716887056827545166 ;  /* 0x3e2fcf2a040b7423 */ /* 0x000fe4000001000b */
[----:B------:R-:W-:Y:S02]  /*2e60*/  FFMA.FTZ R9, R8, R9, 0.28857114911079406738 ;  /* 0x3e93bf9908097423 */ /* 0x000fe40000010009 */
[----:B------:R-:W-:Y:S02]  /*2e70*/  FFMA.FTZ R11, R4, R11, -0.17900948226451873779 ;  /* 0xbe374e43040b7423 */ /* 0x000fe4000001000b */
[----:B------:R-:W-:Y:S02]  /*2e80*/  FFMA.FTZ R9, R8, R9, -0.36067417263984680176 ;  /* 0xbeb8aa4908097423 */ /* 0x000fe40000010009 */
[----:B------:R-:W-:-:S02]  /*2e90*/  IMAD.MOV.U32 R24, RZ, RZ, c[0x0][0x1c8] ;  /* 0x00007200ff187624 */ /* 0x000fc400078e00ff */
[----:B------:R-:W-:Y:S02]  /*2ea0*/  FFMA.FTZ R9, R8, R9, 0.48089820146560668945 ;  /* 0x3ef6384a08097423 */ /* 0x000fe40000010009 */
[----:B------:R-:W-:Y:S02]  /*2eb0*/  FFMA.FTZ R11, R4, R11, 0.20512372255325317383 ;  /* 0x3e520bf4040b7423 */ /* 0x000fe4000001000b */
[----:B------:R-:W-:Y:S02]  /*2ec0*/  FFMA.FTZ R9, R8, R9, -0.72134751081466674805 ;  /* 0xbf38aa3b08097423 */ /* 0x000fe40000010009 */
[----:B------:R-:W-:Y:S01]  /*2ed0*/  IMAD R19, R24, 0x2, R13 ;  /* 0x0000000218137824 */ /* 0x000fe200078e020d */
[----:B------:R-:W0:Y:S01]  /*2ee0*/  LDS R35, [R22] ;  /* 0x0000000016237984 */ /* 0x000e220000000800 */
[----:B------:R-:W-:Y:S02]  /*2ef0*/  FFMA.FTZ R11, R4, R11, -0.24046532809734344482 ;  /* 0xbe763c8b040b7423 */ /* 0x000fe4000001000b */
[----:B------:R-:W-:Y:S01]  /*2f00*/  FMUL R9, R8, R9 ;  /* 0x0000000908097220 */ /* 0x000fe20000400000 */
[----:B------:R-:W1:Y:S01]  /*2f10*/  LDS R37, [R16] ;  /* 0x0000000010257984 */ /* 0x000e620000000800 */
[----:B------:R-:W-:Y:S01]  /*2f20*/  IMAD R21, R24, 0x2, R19 ;  /* 0x0000000218157824 */ /* 0x000fe200078e0213 */
[-C--:B------:R-:W-:Y:S01]  /*2f30*/  LEA R10, P4, R19, R6.reuse, 0x1 ;  /* 0x00000006130a7211 */ /* 0x080fe200078808ff */
[----:B------:R-:W-:Y:S01]  /*2f40*/  FFMA.FTZ R11, R4, R11, 0.28857114911079406738 ;  /* 0x3e93bf99040b7423 */ /* 0x000fe2000001000b */
[----:B------:R2:W3:Y:S01]  /*2f50*/  LDS R39, [R18] ;  /* 0x0000000012277984 */ /* 0x0004e20000000800 */
[----:B------:R-:W-:Y:S01]  /*2f60*/  FMUL R9, R8, R9 ;  /* 0x0000000908097220 */ /* 0x000fe20000400000 */
[----:B------:R-:W-:Y:S01]  /*2f70*/  LEA R23, R24, R21, 0x1 ;  /* 0x0000001518177211 */ /* 0x000fe200078e08ff */
[----:B------:R-:W-:Y:S01]  /*2f80*/  FFMA.FTZ R17, R4, R11, -0.36067417263984680176 ;  /* 0xbeb8aa4904117423 */ /* 0x000fe2000001000b */
[----:B------:R4:W5:Y:S01]  /*2f90*/  LDS R41, [R20] ;  /* 0x0000000014297984 */ /* 0x0009620000000800 */
[----:B------:R-:W-:Y:S01]  /*2fa0*/  FFMA.FTZ R27, R8, 1.4426950216293334961, R9 ;  /* 0x3fb8aa3b081b7823 */ /* 0x000fe20000010009 */
[-C--:B------:R-:W-:Y:S01]  /*2fb0*/  LEA R8, P3, R13, R6.reuse, 0x1 ;  /* 0x000000060d087211 */ /* 0x080fe200078608ff */
[----:B------:R-:W-:Y:S01]  /*2fc0*/  IMAD R25, R24, 0x2, R23 ;  /* 0x0000000218197824 */ /* 0x000fe200078e0217 */
[----:B------:R-:W-:Y:S01]  /*2fd0*/  LEA R12, P5, R21, R6, 0x1 ;  /* 0x00000006150c7211 */ /* 0x000fe200078a08ff */
[----:B------:R-:W-:Y:S01]  /*2fe0*/  FFMA.FTZ R17, R4, R17, 0.48089820146560668945 ;  /* 0x3ef6384a04117423 */ /* 0x000fe20000010011 */
[-C--:B------:R-:W-:Y:S01]  /*2ff0*/  LEA.HI.X.SX32 R9, R13, R34.reuse, 0x1, P3 ;  /* 0x000000220d097211 */ /* 0x080fe200018f0eff */
[----:B------:R-:W-:Y:S01]  /*3000*/  IMAD R31, R24, 0x2, R25 ;  /* 0x00000002181f7824 */ /* 0x000fe200078e0219 */
[-C--:B------:R-:W-:Y:S01]  /*3010*/  LEA.HI.X.SX32 R13, R21, R34.reuse, 0x1, P5 ;  /* 0x00000022150d7211 */ /* 0x080fe200028f0eff */
[----:B------:R-:W-:Y:S01]  /*3020*/  FFMA.FTZ R21, R4, R17, -0.72134751081466674805 ;  /* 0xbf38aa3b04157423 */ /* 0x000fe20000010011 */
[----:B------:R-:W-:Y:S01]  /*3030*/  LEA.HI.X.SX32 R11, R19, R34, 0x1, P4 ;  /* 0x00000022130b7211 */ /* 0x000fe200020f0eff */
[----:B------:R-:W-:Y:S01]  /*3040*/  IMAD R33, R24, 0x2, R31 ;  /* 0x0000000218217824 */ /* 0x000fe200078e021f */
[-C--:B--2---:R-:W-:Y:S01]  /*3050*/  LEA R18, P4, R25, R6.reuse, 0x1 ;  /* 0x0000000619127211 */ /* 0x084fe200078808ff */
[----:B------:R-:W-:Y:S01]  /*3060*/  FMUL R21, R4, R21 ;  /* 0x0000001504157220 */ /* 0x000fe20000400000 */
[----:B------:R-:W-:Y:S01]  /*3070*/  LEA R16, P3, R23, R6, 0x1 ;  /* 0x0000000617107211 */ /* 0x000fe200078608ff */
[----:B------:R-:W-:Y:S01]  /*3080*/  FADD R0, R0, R27 ;  /* 0x0000001b00007221 */ /* 0x000fe20000000000 */
[-C--:B------:R-:W-:Y:S01]  /*3090*/  LEA.HI.X.SX32 R19, R25, R34.reuse, 0x1, P4 ;  /* 0x0000002219137211 */ /* 0x080fe200020f0eff */
[----:B------:R-:W-:Y:S01]  /*30a0*/  IMAD R25, R24, 0x2, R33 ;  /* 0x0000000218197824 */ /* 0x000fe200078e0221 */
[----:B------:R-:W-:Y:S01]  /*30b0*/  LEA.HI.X.SX32 R17, R23, R34, 0x1, P3 ;  /* 0x0000002217117211 */ /* 0x000fe200018f0eff */
[----:B------:R-:W-:Y:S01]  /*30c0*/  FMUL R29, R4, R21 ;  /* 0x00000015041d7220 */ /* 0x000fe20000400000 */
[----:B----4-:R-:W-:-:S02]  /*30d0*/  LEA R20, P3, R31, R6, 0x1 ;  /* 0x000000061f147211 */ /* 0x010fc400078608ff */
[-C--:B------:R-:W-:Y:S01]  /*30e0*/  LEA R22, P4, R33, R6.reuse, 0x1 ;  /* 0x0000000621167211 */ /* 0x080fe200078808ff */
[----:B------:R-:W-:Y:S01]  /*30f0*/  FFMA.FTZ R29, R4, 1.4426950216293334961, R29 ;  /* 0x3fb8aa3b041d7823 */ /* 0x000fe2000001001d */
[----:B------:R-:W-:Y:S01]  /*3100*/  LEA R24, P5, R25, R6, 0x1 ;  /* 0x0000000619187211 */ /* 0x000fe200078a08ff */
[----:B------:R-:W-:Y:S01]  /*3110*/  @P1 IMAD.MOV.U32 R6, RZ, RZ, 0x7f800000 ;  /* 0x7f800000ff061424 */ /* 0x000fe200078e00ff */
[----:B------:R-:W-:Y:S01]  /*3120*/  LEA.HI.X.SX32 R21, R31, R34, 0x1, P3 ;  /* 0x000000221f157211 */ /* 0x000fe200018f0eff */
[----:B------:R-:W-:Y:S01]  /*3130*/  FADD R14, R14, R29 ;  /* 0x0000001d0e0e7221 */ /* 0x000fe20000000000 */
[----:B0-----:R0:W-:Y:S01]  /*3140*/  STG.E.U16 [R8.64], R35 ;  /* 0x0000002308007986 */ /* 0x0011e2000c101506 */
[----:B------:R-:W-:Y:S01]  /*3150*/  @P1 FFMA.FTZ R14, R7, R6, +INF ;  /* 0x7f800000070e1423 */ /* 0x000fe20000010006 */
[----:B------:R-:W-:Y:S02]  /*3160*/  LEA.HI.X.SX32 R23, R33, R34, 0x1, P4 ;  /* 0x0000002221177211 */ /* 0x000fe400020f0eff */
[----:B-1----:R1:W-:Y:S01]  /*3170*/  STG.E.U16 [R10.64], R37 ;  /* 0x000000250a007986 */ /* 0x0023e2000c101506 */
[----:B------:R-:W-:-:S02]  /*3180*/  PRMT R6, R37, 0x7632, R6 ;  /* 0x0000763225067816 */ /* 0x000fc40000000006 */
[----:B------:R-:W-:Y:S01]  /*3190*/  LEA.HI.X.SX32 R25, R25, R34, 0x1, P5 ;  /* 0x0000002219197211 */ /* 0x000fe200028f0eff */
[----:B---3--:R2:W-:Y:S01]  /*31a0*/  STG.E.U16 [R12.64], R39 ;  /* 0x000000270c007986 */ /* 0x0085e2000c101506 */
[----:B------:R-:W-:Y:S02]  /*31b0*/  @P2 MOV R4, 0x7f800000 ;  /* 0x7f80000000042802 */ /* 0x000fe40000000f00 */
[----:B------:R-:W-:Y:S01]  /*31c0*/  FSETP.NEU.AND P3, PT, R5, RZ, PT ;  /* 0x000000ff0500720b */ /* 0x000fe20003f6d000 */
[----:B-----5:R3:W-:Y:S01]  /*31d0*/  STG.E.U16 [R16.64], R41 ;  /* 0x0000002910007986 */ /* 0x0207e2000c101506 */
[----:B0-----:R-:W-:Y:S01]  /*31e0*/  PRMT R9, R35, 0x7632, R9 ;  /* 0x0000763223097816 */ /* 0x001fe20000000009 */
[----:B------:R-:W-:Y:S01]  /*31f0*/  @P2 FFMA.FTZ R0, R5, R4, +INF ;  /* 0x7f80000005002423 */ /* 0x000fe20000010004 */
[----:B------:R-:W-:Y:S02]  /*3200*/  FSETP.NEU.AND P2, PT, R7, RZ, PT ;  /* 0x000000ff0700720b */ /* 0x000fe40003f4d000 */
[----:B-1----:R-:W-:Y:S01]  /*3210*/  PRMT R11, R39, 0x7632, R11 ;  /* 0x00007632270b7816 */ /* 0x002fe2000000000b */
[----:B------:R3:W-:Y:S01]  /*3220*/  STG.E.U16 [R18.64], R9 ;  /* 0x0000000912007986 */ /* 0x0007e2000c101506 */
[----:B------:R-:W-:-:S02]  /*3230*/  FSEL R0, R0, -INF , P3 ;  /* 0xff80000000007808 */ /* 0x000fc40001800000 */
[----:B--2---:R-:W-:Y:S01]  /*3240*/  PRMT R12, R41, 0x7632, R12 ;  /* 0x00007632290c7816 */ /* 0x004fe2000000000c */
[----:B------:R3:W-:Y:S01]  /*3250*/  STG.E.U16 [R20.64], R6 ;  /* 0x0000000614007986 */ /* 0x0007e2000c101506 */
[----:B------:R-:W-:Y:S01]  /*3260*/  FSEL R5, R14, -INF , P2 ;  /* 0xff8000000e057808 */ /* 0x000fe20001000000 */
[----:B------:R-:W-:Y:S02]  /*3270*/  FFMA R4, R0, 0.69314718246459960938, R49 ;  /* 0x3f31721800047823 */ /* 0x000fe40000000031 */
[----:B------:R3:W-:Y:S02]  /*3280*/  STG.E.U16 [R22.64], R11 ;  /* 0x0000000b16007986 */ /* 0x0007e4000c101506 */
[----:B------:R-:W-:Y:S02]  /*3290*/  FFMA R5, R5, 0.69314718246459960938, R48 ;  /* 0x3f31721805057823 */ /* 0x000fe40000000030 */
[----:B------:R3:W-:Y:S04]  /*32a0*/  STG.E.U16 [R24.64], R12 ;  /* 0x0000000c18007986 */ /* 0x0007e8000c101506 */
[----:B------:R-:W-:Y:S06]  /*32b0*/  BAR.SYNC.DEFER_BLOCKING 0x0 ;  /* 0x0000000000007b1d */ /* 0x000fec0000010000 */
[----:B------:R3:W-:Y:S04]  /*32c0*/  STS.64 [R15], R4 ;  /* 0x000000040f007388 */ /* 0x0007e80000000a00 */
[----:B------:R-:W-:Y:S06]  /*32d0*/  BAR.SYNC.DEFER_BLOCKING 0x0 ;  /* 0x0000000000007b1d */ /* 0x000fec0000010000 */
[----:B------:R-:W-:Y:S05]  /*32e0*/  @P0 EXIT ;  /* 0x000000000000094d */ /* 0x000fea0003800000 */
[----:B---3--:R-:W0:Y:S01]  /*32f0*/  LDS R7, [R26] ;  /* 0x000000001a077984 */ /* 0x008e220000000800 */
[----:B------:R-:W-:-:S02]  /*3300*/  IMAD R2, R2, c[0x0][0x1cc], RZ ;  /* 0x0000730002027a24 */ /* 0x000fc400078e02ff */
[C---:B------:R-:W-:Y:S02]  /*3310*/  IMAD.SHL.U32 R5, R3.reuse, 0x4, RZ ;  /* 0x0000000403057824 */ /* 0x040fe400078e00ff */
[----:B------:R-:W-:Y:S02]  /*3320*/  IMAD.SHL.U32 R0, R2, 0x4, RZ ;  /* 0x0000000402007824 */ /* 0x000fe400078e00ff */
[----:B------:R-:W-:-:S04]  /*3330*/  IMAD.HI R4, R3, 0x4, RZ ;  /* 0x0000000403047827 */ /* 0x000fc800078e02ff */
[----:B------:R-:W-:Y:S01]  /*3340*/  IMAD.HI R3, R2, 0x4, RZ ;  /* 0x0000000402037827 */ /* 0x000fe200078e02ff */
[----:B------:R-:W-:-:S04]  /*3350*/  IADD3 R2, P0, P1, R5, c[0x0][0x180], R0 ;  /* 0x0000600005027a10 */ /* 0x000fc8000791e000 */
[----:B------:R-:W-:-:S05]  /*3360*/  IADD3.X R3, R4, c[0x0][0x184], R3, P0, P1 ;  /* 0x0000610004037a10 */ /* 0x000fca00007e2403 */
[----:B0-----:R-:W-:Y:S01]  /*3370*/  STG.E [R2.64], R7 ;  /* 0x0000000702007986 */ /* 0x001fe2000c101906 */
[----:B------:R-:W-:Y:S05]  /*3380*/  EXIT ;  /* 0x000000000000794d */ /* 0x000fea0003800000 */
.L_x_2:
[----:B------:R-:W-:-:S00]  /*3390*/  BRA `(.L_x_2) ;  /* 0xfffffff000007947 */ /* 0x000fc0000383ffff */
[----:B------:R-:W-:-:S00]  /*33a0*/  NOP ;  /* 0x0000000000007918 */ /* 0x000fc00000000000 */
        /* <DEDUP_REMOVED lines=13> */
.L_x_3:


//--------------------- .nv.global.init           --------------------------
	.section	.nv.global.init,"aw",@progbits
.nv.global.init:
	.type		_$_str,@object
	.size		_$_str,(.L_0 - _$_str)
_$_str:
        /*0000*/ 	.byte	0x5f, 0x5f, 0x43, 0x55, 0x44, 0x41, 0x5f, 0x46, 0x54, 0x5a, 0x00
.L_0:


//--------------------- .nv.shared.attn_fwd       --------------------------
	.section	.nv.shared.attn_fwd,"aw",@nobits
	.sectionflags	@""
	.align	16
